// auto-generated by cutlass_sweep.sparse_gemm — config: {"arch": "sm_90", "cluster_m": 1, "cluster_n": 1, "dtype": "fp16", "tile_k": 128, "tile_m": 256, "tile_n": 64}
#include "cutlass/cutlass.h"
#include "cutlass/gemm/collective/collective_builder.hpp"
#include "cutlass/gemm/device/gemm_universal_adapter.h"
#include "cutlass/gemm/kernel/gemm_universal.hpp"
#include "cutlass/epilogue/collective/collective_builder.hpp"

using Elem = cutlass::half_t;
using Acc  = float;
using TileShape    = cute::Shape<cute::_256, cute::_64, cute::_128>;
using ClusterShape = cute::Shape<cute::_1, cute::_1, cute::_1>;

using CollectiveEpilogue = typename cutlass::epilogue::collective::CollectiveBuilder<
    cutlass::arch::Sm90, cutlass::arch::OpClassSparseTensorOp,
    TileShape, ClusterShape,
    cutlass::epilogue::collective::EpilogueTileAuto,
    Acc, Acc,
    Acc, cutlass::layout::ColumnMajor, 128 / cutlass::sizeof_bits<Acc>::value,
    Acc, cutlass::layout::ColumnMajor, 128 / cutlass::sizeof_bits<Acc>::value,
    cutlass::epilogue::collective::EpilogueScheduleAuto
  >::CollectiveOp;

using CollectiveMainloop = typename cutlass::gemm::collective::CollectiveBuilder<
    cutlass::arch::Sm90, cutlass::arch::OpClassSparseTensorOp,
    Elem, cutlass::layout::RowMajor, 128 / cutlass::sizeof_bits<Elem>::value,
    Elem, cutlass::layout::ColumnMajor, 128 / cutlass::sizeof_bits<Elem>::value,
    Acc,
    TileShape, ClusterShape,
    cutlass::gemm::collective::StageCountAutoCarveout<static_cast<int>(sizeof(typename CollectiveEpilogue::SharedStorage))>,
    cutlass::gemm::collective::KernelScheduleAuto
  >::CollectiveOp;

using GemmKernel = cutlass::gemm::kernel::GemmUniversal<
    cute::Shape<int,int,int,int>,
    CollectiveMainloop,
    CollectiveEpilogue
>;
using Gemm = cutlass::gemm::device::GemmUniversalAdapter<GemmKernel>;

auto* _anchor = &cutlass::device_kernel<GemmKernel>;


// ===== COMPILED SASS (sm_90a) =====

	.target	sm_90a

	.elftype	@"ET_EXEC"


//--------------------- .note.nv.tkinfo           --------------------------
	.section	.note.nv.tkinfo,"",@"SHT_NOTE"
	.sectionflags	@"SHF_NOTE_NV_TKINFO"
	.tkinfo
        /*0018*/ 	.word	0x00000002
        /*0030*/ 	.string	""
        /*0030*/ 	.string	"ptxas"
        /*0030*/ 	.string	"Cuda compilation tools, release 13.0, V13.0.88"
        /*0030*/ 	.string	"Build cuda_13.0.r13.0/compiler.36424714_0"
        /*0030*/ 	.string	"-arch sm_90a -m 64 "



//--------------------- .note.nv.cuinfo           --------------------------
	.section	.note.nv.cuinfo,"",@"SHT_NOTE"
	.sectionflags	@"SHF_NOTE_NV_CUINFO"
        /*0018*/ 	.short	0x0002
        /*001a*/ 	.short	0x005a
        /*001c*/ 	.short	0x0082
	.zero		2


//--------------------- .nv.info                  --------------------------
	.section	.nv.info,"",@"SHT_CUDA_INFO"
	.align	4


	//----- nvinfo : EIATTR_REGCOUNT
	.align		4
        /*0000*/ 	.byte	0x04, 0x2f
        /*0002*/ 	.short	(.L_12 - .L_11)
	.align		4
.L_11:
        /*0004*/ 	.word	index@(_ZN7cutlass13device_kernelINS_4gemm6kernel13GemmUniversalIN4cute5tupleIJiiiiEEENS1_10collective13CollectiveMmaINS1_40MainloopSm90TmaGmmaWarpSpecializedSparseILi4ENS5_IJNS4_1CILi1EEESB_SB_EEENS1_35KernelTmaWarpSpecializedCooperativeEEENS5_IJNSA_ILi256EEENSA_ILi64EEENSA_ILi128EEEEEENS_6half_tENS5_IJNS4_6LayoutINS5_IJiNS5_IJNSA_ILi2EEEiEEEiEEENS5_IJlNS5_IJSB_SL_EEElEEEEENSK_INS5_IJNS5_IJNS5_IJNSA_ILi8EEESL_NSA_ILi4EEEEEEiEEENS5_IJNS5_IJNSA_ILi16EEESL_SS_EEEiEEEiEEENS5_IJNS5_IJNS5_IJSH_SV_NSA_ILi2048EEEEEENSA_ILi8192EEEEEENS5_IJNS5_IJSB_NSA_ILi1024EEENSA_ILi32EEEEEElEEElEEEEEEEESJ_NS5_IJlSB_lEEENS4_8TiledMMAINS4_8MMA_AtomIJNS4_4SM904GMMA6SPARSE26GMMA_64x64x32_F32F16F16_SSILNS1E_5MajorE0ELS1H_0ELNS1E_7ScaleInE1ELS1I_1ELNS1E_9SparseSelE0EEEEEENSK_INS5_IJSL_SB_SB_EEENS5_IJSB_NSA_ILi0EEES1N_EEEEENS5_IJNS4_10UnderscoreES1Q_S1Q_EEEEENS4_13SM90_TMA_LOADENS4_14ComposedLayoutINS4_7SwizzleILi3ELi4ELi3EEENS4_25smem_sparse_ptr_flag_bitsILi2ELi16EEENSK_INS5_IJNS5_IJSB_SR_EEENS5_IJSL_SG_EEEEEENS5_IJNS5_IJS1N_SH_EEESO_EEEEEEEvNS4_8identityES1T_NS1U_IS1W_NS4_18smem_ptr_flag_bitsILi16EEENSK_INS5_IJSR_SG_EEENS5_IJSG_SB_EEEEEEEvS26_EENS_8epilogue10collective6detail29Sm90TmaWarpSpecializedAdapterINS2F_15DefaultEpilogueIfNS5_IJSB_llEEES2J_NS2E_6thread17LinearCombinationIfLi1EffLNS2K_9ScaleType4KindE0ELNS_15FloatRoundStyleE2EfEENS1_15EpilogueDefaultEEEEEvvEEEEvNT_6ParamsE)
        /*0008*/ 	.word	0x000000a8


	//----- nvinfo : EIATTR_FRAME_SIZE
	.align		4
.L_12:
        /*000c*/ 	.byte	0x04, 0x11
        /*000e*/ 	.short	(.L_14 - .L_13)
	.align		4
.L_13:
        /*0010*/ 	.word	index@(_ZN7cutlass13device_kernelINS_4gemm6kernel13GemmUniversalIN4cute5tupleIJiiiiEEENS1_10collective13CollectiveMmaINS1_40MainloopSm90TmaGmmaWarpSpecializedSparseILi4ENS5_IJNS4_1CILi1EEESB_SB_EEENS1_35KernelTmaWarpSpecializedCooperativeEEENS5_IJNSA_ILi256EEENSA_ILi64EEENSA_ILi128EEEEEENS_6half_tENS5_IJNS4_6LayoutINS5_IJiNS5_IJNSA_ILi2EEEiEEEiEEENS5_IJlNS5_IJSB_SL_EEElEEEEENSK_INS5_IJNS5_IJNS5_IJNSA_ILi8EEESL_NSA_ILi4EEEEEEiEEENS5_IJNS5_IJNSA_ILi16EEESL_SS_EEEiEEEiEEENS5_IJNS5_IJNS5_IJSH_SV_NSA_ILi2048EEEEEENSA_ILi8192EEEEEENS5_IJNS5_IJSB_NSA_ILi1024EEENSA_ILi32EEEEEElEEElEEEEEEEESJ_NS5_IJlSB_lEEENS4_8TiledMMAINS4_8MMA_AtomIJNS4_4SM904GMMA6SPARSE26GMMA_64x64x32_F32F16F16_SSILNS1E_5MajorE0ELS1H_0ELNS1E_7ScaleInE1ELS1I_1ELNS1E_9SparseSelE0EEEEEENSK_INS5_IJSL_SB_SB_EEENS5_IJSB_NSA_ILi0EEES1N_EEEEENS5_IJNS4_10UnderscoreES1Q_S1Q_EEEEENS4_13SM90_TMA_LOADENS4_14ComposedLayoutINS4_7SwizzleILi3ELi4ELi3EEENS4_25smem_sparse_ptr_flag_bitsILi2ELi16EEENSK_INS5_IJNS5_IJSB_SR_EEENS5_IJSL_SG_EEEEEENS5_IJNS5_IJS1N_SH_EEESO_EEEEEEEvNS4_8identityES1T_NS1U_IS1W_NS4_18smem_ptr_flag_bitsILi16EEENSK_INS5_IJSR_SG_EEENS5_IJSG_SB_EEEEEEEvS26_EENS_8epilogue10collective6detail29Sm90TmaWarpSpecializedAdapterINS2F_15DefaultEpilogueIfNS5_IJSB_llEEES2J_NS2E_6thread17LinearCombinationIfLi1EffLNS2K_9ScaleType4KindE0ELNS_15FloatRoundStyleE2EfEENS1_15EpilogueDefaultEEEEEvvEEEEvNT_6ParamsE)
        /*0014*/ 	.word	0x00000000


	//----- nvinfo : EIATTR_MIN_STACK_SIZE
	.align		4
.L_14:
        /*0018*/ 	.byte	0x04, 0x12
        /*001a*/ 	.short	(.L_16 - .L_15)
	.align		4
.L_15:
        /*001c*/ 	.word	index@(_ZN7cutlass13device_kernelINS_4gemm6kernel13GemmUniversalIN4cute5tupleIJiiiiEEENS1_10collective13CollectiveMmaINS1_40MainloopSm90TmaGmmaWarpSpecializedSparseILi4ENS5_IJNS4_1CILi1EEESB_SB_EEENS1_35KernelTmaWarpSpecializedCooperativeEEENS5_IJNSA_ILi256EEENSA_ILi64EEENSA_ILi128EEEEEENS_6half_tENS5_IJNS4_6LayoutINS5_IJiNS5_IJNSA_ILi2EEEiEEEiEEENS5_IJlNS5_IJSB_SL_EEElEEEEENSK_INS5_IJNS5_IJNS5_IJNSA_ILi8EEESL_NSA_ILi4EEEEEEiEEENS5_IJNS5_IJNSA_ILi16EEESL_SS_EEEiEEEiEEENS5_IJNS5_IJNS5_IJSH_SV_NSA_ILi2048EEEEEENSA_ILi8192EEEEEENS5_IJNS5_IJSB_NSA_ILi1024EEENSA_ILi32EEEEEElEEElEEEEEEEESJ_NS5_IJlSB_lEEENS4_8TiledMMAINS4_8MMA_AtomIJNS4_4SM904GMMA6SPARSE26GMMA_64x64x32_F32F16F16_SSILNS1E_5MajorE0ELS1H_0ELNS1E_7ScaleInE1ELS1I_1ELNS1E_9SparseSelE0EEEEEENSK_INS5_IJSL_SB_SB_EEENS5_IJSB_NSA_ILi0EEES1N_EEEEENS5_IJNS4_10UnderscoreES1Q_S1Q_EEEEENS4_13SM90_TMA_LOADENS4_14ComposedLayoutINS4_7SwizzleILi3ELi4ELi3EEENS4_25smem_sparse_ptr_flag_bitsILi2ELi16EEENSK_INS5_IJNS5_IJSB_SR_EEENS5_IJSL_SG_EEEEEENS5_IJNS5_IJS1N_SH_EEESO_EEEEEEEvNS4_8identityES1T_NS1U_IS1W_NS4_18smem_ptr_flag_bitsILi16EEENSK_INS5_IJSR_SG_EEENS5_IJSG_SB_EEEEEEEvS26_EENS_8epilogue10collective6detail29Sm90TmaWarpSpecializedAdapterINS2F_15DefaultEpilogueIfNS5_IJSB_llEEES2J_NS2E_6thread17LinearCombinationIfLi1EffLNS2K_9ScaleType4KindE0ELNS_15FloatRoundStyleE2EfEENS1_15EpilogueDefaultEEEEEvvEEEEvNT_6ParamsE)
        /*0020*/ 	.word	0x00000000
.L_16:


//--------------------- .nv.compat                --------------------------
	.section	.nv.compat,"",@"SHT_CUDA_COMPAT_INFO"
	.align	4
        /*0000*/ 	.byte	0x02, 0x09, 0x01, 0x00, 0x02, 0x02, 0x04, 0x00, 0x02, 0x05, 0x05, 0x00, 0x03, 0x07, 0x01, 0x01
        /*0010*/ 	.byte	0x02, 0x03, 0x01, 0x00, 0x02, 0x06, 0x01, 0x00, 0x04, 0x0b, 0x08, 0x00, 0x00, 0x00, 0x00, 0x00
        /*0020*/ 	.byte	0x00, 0x00, 0x00, 0x00


//--------------------- .nv.info._ZN7cutlass13device_kernelINS_4gemm6kernel13GemmUniversalIN4cute5tupleIJiiiiEEENS1_10collective13CollectiveMmaINS1_40MainloopSm90TmaGmmaWarpSpecializedSparseILi4ENS5_IJNS4_1CILi1EEESB_SB_EEENS1_35KernelTmaWarpSpecializedCooperativeEEENS5_IJNSA_ILi256EEENSA_ILi64EEENSA_ILi128EEEEEENS_6half_tENS5_IJNS4_6LayoutINS5_IJiNS5_IJNSA_ILi2EEEiEEEiEEENS5_IJlNS5_IJSB_SL_EEElEEEEENSK_INS5_IJNS5_IJNS5_IJNSA_ILi8EEESL_NSA_ILi4EEEEEEiEEENS5_IJNS5_IJNSA_ILi16EEESL_SS_EEEiEEEiEEENS5_IJNS5_IJNS5_IJSH_SV_NSA_ILi2048EEEEEENSA_ILi8192EEEEEENS5_IJNS5_IJSB_NSA_ILi1024EEENSA_ILi32EEEEEElEEElEEEEEEEESJ_NS5_IJlSB_lEEENS4_8TiledMMAINS4_8MMA_AtomIJNS4_4SM904GMMA6SPARSE26GMMA_64x64x32_F32F16F16_SSILNS1E_5MajorE0ELS1H_0ELNS1E_7ScaleInE1ELS1I_1ELNS1E_9SparseSelE0EEEEEENSK_INS5_IJSL_SB_SB_EEENS5_IJSB_NSA_ILi0EEES1N_EEEEENS5_IJNS4_10UnderscoreES1Q_S1Q_EEEEENS4_13SM90_TMA_LOADENS4_14ComposedLayoutINS4_7SwizzleILi3ELi4ELi3EEENS4_25smem_sparse_ptr_flag_bitsILi2ELi16EEENSK_INS5_IJNS5_IJSB_SR_EEENS5_IJSL_SG_EEEEEENS5_IJNS5_IJS1N_SH_EEESO_EEEEEEEvNS4_8identityES1T_NS1U_IS1W_NS4_18smem_ptr_flag_bitsILi16EEENSK_INS5_IJSR_SG_EEENS5_IJSG_SB_EEEEEEEvS26_EENS_8epilogue10collective6detail29Sm90TmaWarpSpecializedAdapterINS2F_15DefaultEpilogueIfNS5_IJSB_llEEES2J_NS2E_6thread17LinearCombinationIfLi1EffLNS2K_9ScaleType4KindE0ELNS_15FloatRoundStyleE2EfEENS1_15EpilogueDefaultEEEEEvvEEEEvNT_6ParamsE --------------------------
	.section	.nv.info._ZN7cutlass13device_kernelINS_4gemm6kernel13GemmUniversalIN4cute5tupleIJiiiiEEENS1_10collective13CollectiveMmaINS1_40MainloopSm90TmaGmmaWarpSpecializedSparseILi4ENS5_IJNS4_1CILi1EEESB_SB_EEENS1_35KernelTmaWarpSpecializedCooperativeEEENS5_IJNSA_ILi256EEENSA_ILi64EEENSA_ILi128EEEEEENS_6half_tENS5_IJNS4_6LayoutINS5_IJiNS5_IJNSA_ILi2EEEiEEEiEEENS5_IJlNS5_IJSB_SL_EEElEEEEENSK_INS5_IJNS5_IJNS5_IJNSA_ILi8EEESL_NSA_ILi4EEEEEEiEEENS5_IJNS5_IJNSA_ILi16EEESL_SS_EEEiEEEiEEENS5_IJNS5_IJNS5_IJSH_SV_NSA_ILi2048EEEEEENSA_ILi8192EEEEEENS5_IJNS5_IJSB_NSA_ILi1024EEENSA_ILi32EEEEEElEEElEEEEEEEESJ_NS5_IJlSB_lEEENS4_8TiledMMAINS4_8MMA_AtomIJNS4_4SM904GMMA6SPARSE26GMMA_64x64x32_F32F16F16_SSILNS1E_5MajorE0ELS1H_0ELNS1E_7ScaleInE1ELS1I_1ELNS1E_9SparseSelE0EEEEEENSK_INS5_IJSL_SB_SB_EEENS5_IJSB_NSA_ILi0EEES1N_EEEEENS5_IJNS4_10UnderscoreES1Q_S1Q_EEEEENS4_13SM90_TMA_LOADENS4_14ComposedLayoutINS4_7SwizzleILi3ELi4ELi3EEENS4_25smem_sparse_ptr_flag_bitsILi2ELi16EEENSK_INS5_IJNS5_IJSB_SR_EEENS5_IJSL_SG_EEEEEENS5_IJNS5_IJS1N_SH_EEESO_EEEEEEEvNS4_8identityES1T_NS1U_IS1W_NS4_18smem_ptr_flag_bitsILi16EEENSK_INS5_IJSR_SG_EEENS5_IJSG_SB_EEEEEEEvS26_EENS_8epilogue10collective6detail29Sm90TmaWarpSpecializedAdapterINS2F_15DefaultEpilogueIfNS5_IJSB_llEEES2J_NS2E_6thread17LinearCombinationIfLi1EffLNS2K_9ScaleType4KindE0ELNS_15FloatRoundStyleE2EfEENS1_15EpilogueDefaultEEEEEvvEEEEvNT_6ParamsE,"",@"SHT_CUDA_INFO"
	.sectionflags	@""
	.align	4


	//----- nvinfo : EIATTR_CUDA_API_VERSION
	.align		4
        /*0000*/ 	.byte	0x04, 0x37
        /*0002*/ 	.short	(.L_18 - .L_17)
.L_17:
        /*0004*/ 	.word	0x00000082


	//----- nvinfo : EIATTR_KPARAM_INFO
	.align		4
.L_18:
        /*0008*/ 	.byte	0x04, 0x17
        /*000a*/ 	.short	(.L_20 - .L_19)
.L_19:
        /*000c*/ 	.word	0x00000000
        /*0010*/ 	.short	0x0000
        /*0012*/ 	.short	0x0070
        /*0014*/ 	.byte	0x00, 0xf0, 0x01, 0x14


	//----- nvinfo : EIATTR_SPARSE_MMA_MASK
	.align		4
.L_20:
        /*0018*/ 	.byte	0x03, 0x50
        /*001a*/ 	.short	0x0002


	//----- nvinfo : EIATTR_MAXREG_COUNT
	.align		4
        /*001c*/ 	.byte	0x03, 0x1b
        /*001e*/ 	.short	0x00a8


	//----- nvinfo : EIATTR_NUM_BARRIERS
	.align		4
        /*0020*/ 	.byte	0x02, 0x4c
        /*0022*/ 	.byte	0x01
	.zero		1


	//----- nvinfo : EIATTR_MERCURY_ISA_VERSION
	.align		4
        /*0024*/ 	.byte	0x03, 0x5f
        /*0026*/ 	.short	0x0101


	//----- nvinfo : EIATTR_INT_WARP_WIDE_INSTR_OFFSETS
	.align		4
        /*0028*/ 	.byte	0x04, 0x31
        /*002a*/ 	.short	(.L_22 - .L_21)


	//   ....[0]....
.L_21:
        /*002c*/ 	.word	0x00000410


	//   ....[1]....
        /*0030*/ 	.word	0x00000420


	//   ....[2]....
        /*0034*/ 	.word	0x00000500


	//----- nvinfo : EIATTR_COOP_GROUP_MASK_REGIDS
	.align		4
.L_22:
        /*0038*/ 	.byte	0x04, 0x29
        /*003a*/ 	.short	(.L_24 - .L_23)


	//   ....[0]....
.L_23:
        /*003c*/ 	.word	0xffffffff


	//   ....[1]....
        /*0040*/ 	.word	0xffffffff


	//   ....[2]....
        /*0044*/ 	.word	0xffffffff


	//   ....[3]....
        /*0048*/ 	.word	0xffffffff


	//   ....[4]....
        /*004c*/ 	.word	0xffffffff


	//----- nvinfo : EIATTR_COOP_GROUP_INSTR_OFFSETS
	.align		4
.L_24:
        /*0050*/ 	.byte	0x04, 0x28
        /*0052*/ 	.short	(.L_26 - .L_25)


	//   ....[0]....
.L_25:
        /*0054*/ 	.word	0x00000060


	//   ....[1]....
        /*0058*/ 	.word	0x00000070


	//   ....[2]....
        /*005c*/ 	.word	0x00000160


	//   ....[3]....
        /*0060*/ 	.word	0x000002f0


	//   ....[4]....
        /*0064*/ 	.word	0x00001010


	//----- nvinfo : EIATTR_REG_RECONFIG
	.align		4
.L_26:
        /*0068*/ 	.byte	0x01, 0x54
	.zero		2


	//----- nvinfo : EIATTR_MBARRIER_INSTR_OFFSETS
	.align		4
        /*006c*/ 	.byte	0x04, 0x39
        /*006e*/ 	.short	(.L_28 - .L_27)


	//   ....[0]....
.L_27:
        /*0070*/ 	.word	0x00000260
        /*0074*/ 	.word	0x000000ff
        /*0078*/ 	.word	0x00000000
        /*007c*/ 	.short	0x0100
        /*007e*/ 	.byte	0x08
	.zero		1


	//   ....[1]....
        /*0080*/ 	.word	0x00000270
        /*0084*/ 	.word	0x000000ff
        /*0088*/ 	.word	0x00000020
        /*008c*/ 	.short	0x0100
        /*008e*/ 	.byte	0x08
	.zero		1


	//   ....[2]....
        /*0090*/ 	.word	0x00000280
        /*0094*/ 	.word	0x000000ff
        /*0098*/ 	.word	0x00000008
        /*009c*/ 	.short	0x0100
        /*009e*/ 	.byte	0x08
	.zero		1


	//   ....[3]....
        /*00a0*/ 	.word	0x00000290
        /*00a4*/ 	.word	0x000000ff
        /*00a8*/ 	.word	0x00000028
        /*00ac*/ 	.short	0x0100
        /*00ae*/ 	.byte	0x08
	.zero		1


	//   ....[4]....
        /*00b0*/ 	.word	0x000002a0
        /*00b4*/ 	.word	0x000000ff
        /*00b8*/ 	.word	0x00000010
        /*00bc*/ 	.short	0x0100
        /*00be*/ 	.byte	0x08
	.zero		1


	//   ....[5]....
        /*00c0*/ 	.word	0x000002b0
        /*00c4*/ 	.word	0x000000ff
        /*00c8*/ 	.word	0x00000030
        /*00cc*/ 	.short	0x0100
        /*00ce*/ 	.byte	0x08
	.zero		1


	//   ....[6]....
        /*00d0*/ 	.word	0x000002c0
        /*00d4*/ 	.word	0x000000ff
        /*00d8*/ 	.word	0x00000018
        /*00dc*/ 	.short	0x0100
        /*00de*/ 	.byte	0x08
	.zero		1


	//   ....[7]....
        /*00e0*/ 	.word	0x000002d0
        /*00e4*/ 	.word	0x000000ff
        /*00e8*/ 	.word	0x00000038
        /*00ec*/ 	.short	0x0100
        /*00ee*/ 	.byte	0x08
	.zero		1


	//   ....[8]....
        /*00f0*/ 	.word	0x00000570
        /*00f4*/ 	.word	0x000000ff
        /*00f8*/ 	.word	0x00000050
        /*00fc*/ 	.short	0x0100
        /*00fe*/ 	.byte	0x06
	.zero		1


	//   ....[9]....
        /*0100*/ 	.word	0x000005d0
        /*0104*/ 	.word	0x000000ff
        /*0108*/ 	.word	0x00000058
        /*010c*/ 	.short	0x0100
        /*010e*/ 	.byte	0x06
	.zero		1


	//   ....[10]....
        /*0110*/ 	.word	0x00001350
        /*0114*/ 	.word	0x000000ff
        /*0118*/ 	.word	0x00000000
        /*011c*/ 	.short	0x010a
        /*011e*/ 	.byte	0x0b
	.zero		1


	//   ....[11]....
        /*0120*/ 	.word	0x00001420
        /*0124*/ 	.word	0x000000ff
        /*0128*/ 	.word	0x00000000
        /*012c*/ 	.short	0x010a
        /*012e*/ 	.byte	0x0b
	.zero		1


	//   ....[12]....
        /*0130*/ 	.word	0x00001750
        /*0134*/ 	.word	0x000000ff
        /*0138*/ 	.word	0x00000000
        /*013c*/ 	.short	0x0101
        /*013e*/ 	.byte	0x0a
	.zero		1


	//   ....[13]....
        /*0140*/ 	.word	0x00007460
        /*0144*/ 	.word	0x00000014
        /*0148*/ 	.word	0x00000020
        /*014c*/ 	.short	0x010a
        /*014e*/ 	.byte	0x3f
	.zero		1


	//   ....[14]....
        /*0150*/ 	.word	0x00007950
        /*0154*/ 	.word	0x00000006
        /*0158*/ 	.word	0x00000058
        /*015c*/ 	.short	0x0101
        /*015e*/ 	.byte	0x3f
	.zero		1


	//   ....[15]....
        /*0160*/ 	.word	0x00008060
        /*0164*/ 	.word	0x00000005
        /*0168*/ 	.word	0x00000000
        /*016c*/ 	.short	0x010a
        /*016e*/ 	.byte	0x3f
	.zero		1


	//   ....[16]....
        /*0170*/ 	.word	0x000080e0
        /*0174*/ 	.word	0x00000007
        /*0178*/ 	.word	0x00000000
        /*017c*/ 	.short	0x010a
        /*017e*/ 	.byte	0x3f
	.zero		1


	//   ....[17]....
        /*0180*/ 	.word	0x00008170
        /*0184*/ 	.word	0x00000006
        /*0188*/ 	.word	0x00000000
        /*018c*/ 	.short	0x010a
        /*018e*/ 	.byte	0x3f
	.zero		1


	//   ....[18]....
        /*0190*/ 	.word	0x00008200
        /*0194*/ 	.word	0x00000003
        /*0198*/ 	.word	0x00000000
        /*019c*/ 	.short	0x010a
        /*019e*/ 	.byte	0x3f
	.zero		1


	//   ....[19]....
        /*01a0*/ 	.word	0x00008270
        /*01a4*/ 	.word	0x0000000a
        /*01a8*/ 	.word	0x00000000
        /*01ac*/ 	.short	0x010a
        /*01ae*/ 	.byte	0x3f
	.zero		1


	//   ....[20]....
        /*01b0*/ 	.word	0x00008340
        /*01b4*/ 	.word	0x00000014
        /*01b8*/ 	.word	0x00000020
        /*01bc*/ 	.short	0x010a
        /*01be*/ 	.byte	0x3f
	.zero		1


	//   ....[21]....
        /*01c0*/ 	.word	0x00008420
        /*01c4*/ 	.word	0x00000005
        /*01c8*/ 	.word	0x00000000
        /*01cc*/ 	.short	0x010a
        /*01ce*/ 	.byte	0x3f
	.zero		1


	//   ....[22]....
        /*01d0*/ 	.word	0x00008470
        /*01d4*/ 	.word	0x00000007
        /*01d8*/ 	.word	0x00000000
        /*01dc*/ 	.short	0x010a
        /*01de*/ 	.byte	0x3f
	.zero		1


	//   ....[23]....
        /*01e0*/ 	.word	0x000084c0
        /*01e4*/ 	.word	0x00000006
        /*01e8*/ 	.word	0x00000000
        /*01ec*/ 	.short	0x010a
        /*01ee*/ 	.byte	0x3f
	.zero		1


	//----- nvinfo : EIATTR_NUM_MBARRIERS
	.align		4
.L_28:
        /*01f0*/ 	.byte	0x03, 0x38
        /*01f2*/ 	.short	0x000a


	//----- nvinfo : EIATTR_EXIT_INSTR_OFFSETS
	.align		4
        /*01f4*/ 	.byte	0x04, 0x1c
        /*01f6*/ 	.short	(.L_30 - .L_29)


	//   ....[0]....
.L_29:
        /*01f8*/ 	.word	0x00000620


	//   ....[1]....
        /*01fc*/ 	.word	0x00000ee0


	//   ....[2]....
        /*0200*/ 	.word	0x00006aa0


	//   ....[3]....
        /*0204*/ 	.word	0x000070d0


	//   ....[4]....
        /*0208*/ 	.word	0x00008250


	//----- nvinfo : EIATTR_MAX_THREADS
	.align		4
.L_30:
        /*020c*/ 	.byte	0x04, 0x05
        /*020e*/ 	.short	(.L_32 - .L_31)
.L_31:
        /*0210*/ 	.word	0x00000180
        /*0214*/ 	.word	0x00000001
        /*0218*/ 	.word	0x00000001


	//----- nvinfo : EIATTR_CRS_STACK_SIZE
	.align		4
.L_32:
        /*021c*/ 	.byte	0x04, 0x1e
        /*021e*/ 	.short	(.L_34 - .L_33)
.L_33:
        /*0220*/ 	.word	0x00000000


	//----- nvinfo : EIATTR_CBANK_PARAM_SIZE
	.align		4
.L_34:
        /*0224*/ 	.byte	0x03, 0x19
        /*0226*/ 	.short	0x0570


	//----- nvinfo : EIATTR_PARAM_CBANK
	.align		4
        /*0228*/ 	.byte	0x04, 0x0a
        /*022a*/ 	.short	(.L_36 - .L_35)
	.align		4
.L_35:
        /*022c*/ 	.word	index@(.nv.constant0._ZN7cutlass13device_kernelINS_4gemm6kernel13GemmUniversalIN4cute5tupleIJiiiiEEENS1_10collective13CollectiveMmaINS1_40MainloopSm90TmaGmmaWarpSpecializedSparseILi4ENS5_IJNS4_1CILi1EEESB_SB_EEENS1_35KernelTmaWarpSpecializedCooperativeEEENS5_IJNSA_ILi256EEENSA_ILi64EEENSA_ILi128EEEEEENS_6half_tENS5_IJNS4_6LayoutINS5_IJiNS5_IJNSA_ILi2EEEiEEEiEEENS5_IJlNS5_IJSB_SL_EEElEEEEENSK_INS5_IJNS5_IJNS5_IJNSA_ILi8EEESL_NSA_ILi4EEEEEEiEEENS5_IJNS5_IJNSA_ILi16EEESL_SS_EEEiEEEiEEENS5_IJNS5_IJNS5_IJSH_SV_NSA_ILi2048EEEEEENSA_ILi8192EEEEEENS5_IJNS5_IJSB_NSA_ILi1024EEENSA_ILi32EEEEEElEEElEEEEEEEESJ_NS5_IJlSB_lEEENS4_8TiledMMAINS4_8MMA_AtomIJNS4_4SM904GMMA6SPARSE26GMMA_64x64x32_F32F16F16_SSILNS1E_5MajorE0ELS1H_0ELNS1E_7ScaleInE1ELS1I_1ELNS1E_9SparseSelE0EEEEEENSK_INS5_IJSL_SB_SB_EEENS5_IJSB_NSA_ILi0EEES1N_EEEEENS5_IJNS4_10UnderscoreES1Q_S1Q_EEEEENS4_13SM90_TMA_LOADENS4_14ComposedLayoutINS4_7SwizzleILi3ELi4ELi3EEENS4_25smem_sparse_ptr_flag_bitsILi2ELi16EEENSK_INS5_IJNS5_IJSB_SR_EEENS5_IJSL_SG_EEEEEENS5_IJNS5_IJS1N_SH_EEESO_EEEEEEEvNS4_8identityES1T_NS1U_IS1W_NS4_18smem_ptr_flag_bitsILi16EEENSK_INS5_IJSR_SG_EEENS5_IJSG_SB_EEEEEEEvS26_EENS_8epilogue10collective6detail29Sm90TmaWarpSpecializedAdapterINS2F_15DefaultEpilogueIfNS5_IJSB_llEEES2J_NS2E_6thread17LinearCombinationIfLi1EffLNS2K_9ScaleType4KindE0ELNS_15FloatRoundStyleE2EfEENS1_15EpilogueDefaultEEEEEvvEEEEvNT_6ParamsE)
        /*0230*/ 	.short	0x0210
        /*0232*/ 	.short	0x0570


	//----- nvinfo : EIATTR_SW_WAR
	.align		4
.L_36:
        /*0234*/ 	.byte	0x04, 0x36
        /*0236*/ 	.short	(.L_38 - .L_37)
.L_37:
        /*0238*/ 	.word	0x00000008
.L_38:


//--------------------- .nv.callgraph             --------------------------
	.section	.nv.callgraph,"",@"SHT_CUDA_CALLGRAPH"
	.align	4
	.sectionentsize	8
	.align		4
        /*0000*/ 	.word	0x00000000
	.align		4
        /*0004*/ 	.word	0xffffffff
	.align		4
        /*0008*/ 	.word	0x00000000
	.align		4
        /*000c*/ 	.word	0xfffffffe
	.align		4
        /*0010*/ 	.word	0x00000000
	.align		4
        /*0014*/ 	.word	0xfffffffd
	.align		4
        /*0018*/ 	.word	0x00000000
	.align		4
        /*001c*/ 	.word	0xfffffffc


//--------------------- .nv.constant4             --------------------------
	.section	.nv.constant4,"a",@progbits
	.align	8
	.align		8
.nv.constant4:
        /*0000*/ 	.dword	_ZN39_INTERNAL_8ed72d24_4_k_cu_f8469271_40194cuda3std3__45__cpo5beginE
	.align		8
        /*0008*/ 	.dword	_ZN39_INTERNAL_8ed72d24_4_k_cu_f8469271_40194cuda3std3__45__cpo3endE
	.align		8
        /*0010*/ 	.dword	_ZN39_INTERNAL_8ed72d24_4_k_cu_f8469271_40194cuda3std3__45__cpo6cbeginE
	.align		8
        /*0018*/ 	.dword	_ZN39_INTERNAL_8ed72d24_4_k_cu_f8469271_40194cuda3std3__45__cpo4cendE
	.align		8
        /*0020*/ 	.dword	_ZN39_INTERNAL_8ed72d24_4_k_cu_f8469271_40194cuda3std3__441_GLOBAL__N__8ed72d24_4_k_cu_f8469271_40196ignoreE
	.align		8
        /*0028*/ 	.dword	_ZN39_INTERNAL_8ed72d24_4_k_cu_f8469271_40194cuda3std3__419piecewise_constructE
	.align		8
        /*0030*/ 	.dword	_ZN39_INTERNAL_8ed72d24_4_k_cu_f8469271_40194cuda3std3__48in_placeE
	.align		8
        /*0038*/ 	.dword	_ZN39_INTERNAL_8ed72d24_4_k_cu_f8469271_40194cuda3std6ranges3__45__cpo4swapE
	.align		8
        /*0040*/ 	.dword	_ZN39_INTERNAL_8ed72d24_4_k_cu_f8469271_40194cuda3std6ranges3__45__cpo9iter_moveE
	.align		8
        /*0048*/ 	.dword	_ZN39_INTERNAL_8ed72d24_4_k_cu_f8469271_40194cute7productE
	.align		8
        /*0050*/ 	.dword	_ZN39_INTERNAL_8ed72d24_4_k_cu_f8469271_40194cute1_E


//--------------------- .text._ZN7cutlass13device_kernelINS_4gemm6kernel13GemmUniversalIN4cute5tupleIJiiiiEEENS1_10collective13CollectiveMmaINS1_40MainloopSm90TmaGmmaWarpSpecializedSparseILi4ENS5_IJNS4_1CILi1EEESB_SB_EEENS1_35KernelTmaWarpSpecializedCooperativeEEENS5_IJNSA_ILi256EEENSA_ILi64EEENSA_ILi128EEEEEENS_6half_tENS5_IJNS4_6LayoutINS5_IJiNS5_IJNSA_ILi2EEEiEEEiEEENS5_IJlNS5_IJSB_SL_EEElEEEEENSK_INS5_IJNS5_IJNS5_IJNSA_ILi8EEESL_NSA_ILi4EEEEEEiEEENS5_IJNS5_IJNSA_ILi16EEESL_SS_EEEiEEEiEEENS5_IJNS5_IJNS5_IJSH_SV_NSA_ILi2048EEEEEENSA_ILi8192EEEEEENS5_IJNS5_IJSB_NSA_ILi1024EEENSA_ILi32EEEEEElEEElEEEEEEEESJ_NS5_IJlSB_lEEENS4_8TiledMMAINS4_8MMA_AtomIJNS4_4SM904GMMA6SPARSE26GMMA_64x64x32_F32F16F16_SSILNS1E_5MajorE0ELS1H_0ELNS1E_7ScaleInE1ELS1I_1ELNS1E_9SparseSelE0EEEEEENSK_INS5_IJSL_SB_SB_EEENS5_IJSB_NSA_ILi0EEES1N_EEEEENS5_IJNS4_10UnderscoreES1Q_S1Q_EEEEENS4_13SM90_TMA_LOADENS4_14ComposedLayoutINS4_7SwizzleILi3ELi4ELi3EEENS4_25smem_sparse_ptr_flag_bitsILi2ELi16EEENSK_INS5_IJNS5_IJSB_SR_EEENS5_IJSL_SG_EEEEEENS5_IJNS5_IJS1N_SH_EEESO_EEEEEEEvNS4_8identityES1T_NS1U_IS1W_NS4_18smem_ptr_flag_bitsILi16EEENSK_INS5_IJSR_SG_EEENS5_IJSG_SB_EEEEEEEvS26_EENS_8epilogue10collective6detail29Sm90TmaWarpSpecializedAdapterINS2F_15DefaultEpilogueIfNS5_IJSB_llEEES2J_NS2E_6thread17LinearCombinationIfLi1EffLNS2K_9ScaleType4KindE0ELNS_15FloatRoundStyleE2EfEENS1_15EpilogueDefaultEEEEEvvEEEEvNT_6ParamsE --------------------------
	.section	.text._ZN7cutlass13device_kernelINS_4gemm6kernel13GemmUniversalIN4cute5tupleIJiiiiEEENS1_10collective13CollectiveMmaINS1_40MainloopSm90TmaGmmaWarpSpecializedSparseILi4ENS5_IJNS4_1CILi1EEESB_SB_EEENS1_35KernelTmaWarpSpecializedCooperativeEEENS5_IJNSA_ILi256EEENSA_ILi64EEENSA_ILi128EEEEEENS_6half_tENS5_IJNS4_6LayoutINS5_IJiNS5_IJNSA_ILi2EEEiEEEiEEENS5_IJlNS5_IJSB_SL_EEElEEEEENSK_INS5_IJNS5_IJNS5_IJNSA_ILi8EEESL_NSA_ILi4EEEEEEiEEENS5_IJNS5_IJNSA_ILi16EEESL_SS_EEEiEEEiEEENS5_IJNS5_IJNS5_IJSH_SV_NSA_ILi2048EEEEEENSA_ILi8192EEEEEENS5_IJNS5_IJSB_NSA_ILi1024EEENSA_ILi32EEEEEElEEElEEEEEEEESJ_NS5_IJlSB_lEEENS4_8TiledMMAINS4_8MMA_AtomIJNS4_4SM904GMMA6SPARSE26GMMA_64x64x32_F32F16F16_SSILNS1E_5MajorE0ELS1H_0ELNS1E_7ScaleInE1ELS1I_1ELNS1E_9SparseSelE0EEEEEENSK_INS5_IJSL_SB_SB_EEENS5_IJSB_NSA_ILi0EEES1N_EEEEENS5_IJNS4_10UnderscoreES1Q_S1Q_EEEEENS4_13SM90_TMA_LOADENS4_14ComposedLayoutINS4_7SwizzleILi3ELi4ELi3EEENS4_25smem_sparse_ptr_flag_bitsILi2ELi16EEENSK_INS5_IJNS5_IJSB_SR_EEENS5_IJSL_SG_EEEEEENS5_IJNS5_IJS1N_SH_EEESO_EEEEEEEvNS4_8identityES1T_NS1U_IS1W_NS4_18smem_ptr_flag_bitsILi16EEENSK_INS5_IJSR_SG_EEENS5_IJSG_SB_EEEEEEEvS26_EENS_8epilogue10collective6detail29Sm90TmaWarpSpecializedAdapterINS2F_15DefaultEpilogueIfNS5_IJSB_llEEES2J_NS2E_6thread17LinearCombinationIfLi1EffLNS2K_9ScaleType4KindE0ELNS_15FloatRoundStyleE2EfEENS1_15EpilogueDefaultEEEEEvvEEEEvNT_6ParamsE,"ax",@progbits
	.align	128
.text._ZN7cutlass13device_kernelINS_4gemm6kernel13GemmUniversalIN4cute5tupleIJiiiiEEENS1_10collective13CollectiveMmaINS1_40MainloopSm90TmaGmmaWarpSpecializedSparseILi4ENS5_IJNS4_1CILi1EEESB_SB_EEENS1_35KernelTmaWarpSpecializedCooperativeEEENS5_IJNSA_ILi256EEENSA_ILi64EEENSA_ILi128EEEEEENS_6half_tENS5_IJNS4_6LayoutINS5_IJiNS5_IJNSA_ILi2EEEiEEEiEEENS5_IJlNS5_IJSB_SL_EEElEEEEENSK_INS5_IJNS5_IJNS5_IJNSA_ILi8EEESL_NSA_ILi4EEEEEEiEEENS5_IJNS5_IJNSA_ILi16EEESL_SS_EEEiEEEiEEENS5_IJNS5_IJNS5_IJSH_SV_NSA_ILi2048EEEEEENSA_ILi8192EEEEEENS5_IJNS5_IJSB_NSA_ILi1024EEENSA_ILi32EEEEEElEEElEEEEEEEESJ_NS5_IJlSB_lEEENS4_8TiledMMAINS4_8MMA_AtomIJNS4_4SM904GMMA6SPARSE26GMMA_64x64x32_F32F16F16_SSILNS1E_5MajorE0ELS1H_0ELNS1E_7ScaleInE1ELS1I_1ELNS1E_9SparseSelE0EEEEEENSK_INS5_IJSL_SB_SB_EEENS5_IJSB_NSA_ILi0EEES1N_EEEEENS5_IJNS4_10UnderscoreES1Q_S1Q_EEEEENS4_13SM90_TMA_LOADENS4_14ComposedLayoutINS4_7SwizzleILi3ELi4ELi3EEENS4_25smem_sparse_ptr_flag_bitsILi2ELi16EEENSK_INS5_IJNS5_IJSB_SR_EEENS5_IJSL_SG_EEEEEENS5_IJNS5_IJS1N_SH_EEESO_EEEEEEEvNS4_8identityES1T_NS1U_IS1W_NS4_18smem_ptr_flag_bitsILi16EEENSK_INS5_IJSR_SG_EEENS5_IJSG_SB_EEEEEEEvS26_EENS_8epilogue10collective6detail29Sm90TmaWarpSpecializedAdapterINS2F_15DefaultEpilogueIfNS5_IJSB_llEEES2J_NS2E_6thread17LinearCombinationIfLi1EffLNS2K_9ScaleType4KindE0ELNS_15FloatRoundStyleE2EfEENS1_15EpilogueDefaultEEEEEvvEEEEvNT_6ParamsE:
        .type           _ZN7cutlass13device_kernelINS_4gemm6kernel13GemmUniversalIN4cute5tupleIJiiiiEEENS1_10collective13CollectiveMmaINS1_40MainloopSm90TmaGmmaWarpSpecializedSparseILi4ENS5_IJNS4_1CILi1EEESB_SB_EEENS1_35KernelTmaWarpSpecializedCooperativeEEENS5_IJNSA_ILi256EEENSA_ILi64EEENSA_ILi128EEEEEENS_6half_tENS5_IJNS4_6LayoutINS5_IJiNS5_IJNSA_ILi2EEEiEEEiEEENS5_IJlNS5_IJSB_SL_EEElEEEEENSK_INS5_IJNS5_IJNS5_IJNSA_ILi8EEESL_NSA_ILi4EEEEEEiEEENS5_IJNS5_IJNSA_ILi16EEESL_SS_EEEiEEEiEEENS5_IJNS5_IJNS5_IJSH_SV_NSA_ILi2048EEEEEENSA_ILi8192EEEEEENS5_IJNS5_IJSB_NSA_ILi1024EEENSA_ILi32EEEEEElEEElEEEEEEEESJ_NS5_IJlSB_lEEENS4_8TiledMMAINS4_8MMA_AtomIJNS4_4SM904GMMA6SPARSE26GMMA_64x64x32_F32F16F16_SSILNS1E_5MajorE0ELS1H_0ELNS1E_7ScaleInE1ELS1I_1ELNS1E_9SparseSelE0EEEEEENSK_INS5_IJSL_SB_SB_EEENS5_IJSB_NSA_ILi0EEES1N_EEEEENS5_IJNS4_10UnderscoreES1Q_S1Q_EEEEENS4_13SM90_TMA_LOADENS4_14ComposedLayoutINS4_7SwizzleILi3ELi4ELi3EEENS4_25smem_sparse_ptr_flag_bitsILi2ELi16EEENSK_INS5_IJNS5_IJSB_SR_EEENS5_IJSL_SG_EEEEEENS5_IJNS5_IJS1N_SH_EEESO_EEEEEEEvNS4_8identityES1T_NS1U_IS1W_NS4_18smem_ptr_flag_bitsILi16EEENSK_INS5_IJSR_SG_EEENS5_IJSG_SB_EEEEEEEvS26_EENS_8epilogue10collective6detail29Sm90TmaWarpSpecializedAdapterINS2F_15DefaultEpilogueIfNS5_IJSB_llEEES2J_NS2E_6thread17LinearCombinationIfLi1EffLNS2K_9ScaleType4KindE0ELNS_15FloatRoundStyleE2EfEENS1_15EpilogueDefaultEEEEEvvEEEEvNT_6ParamsE,@function
        .size           _ZN7cutlass13device_kernelINS_4gemm6kernel13GemmUniversalIN4cute5tupleIJiiiiEEENS1_10collective13CollectiveMmaINS1_40MainloopSm90TmaGmmaWarpSpecializedSparseILi4ENS5_IJNS4_1CILi1EEESB_SB_EEENS1_35KernelTmaWarpSpecializedCooperativeEEENS5_IJNSA_ILi256EEENSA_ILi64EEENSA_ILi128EEEEEENS_6half_tENS5_IJNS4_6LayoutINS5_IJiNS5_IJNSA_ILi2EEEiEEEiEEENS5_IJlNS5_IJSB_SL_EEElEEEEENSK_INS5_IJNS5_IJNS5_IJNSA_ILi8EEESL_NSA_ILi4EEEEEEiEEENS5_IJNS5_IJNSA_ILi16EEESL_SS_EEEiEEEiEEENS5_IJNS5_IJNS5_IJSH_SV_NSA_ILi2048EEEEEENSA_ILi8192EEEEEENS5_IJNS5_IJSB_NSA_ILi1024EEENSA_ILi32EEEEEElEEElEEEEEEEESJ_NS5_IJlSB_lEEENS4_8TiledMMAINS4_8MMA_AtomIJNS4_4SM904GMMA6SPARSE26GMMA_64x64x32_F32F16F16_SSILNS1E_5MajorE0ELS1H_0ELNS1E_7ScaleInE1ELS1I_1ELNS1E_9SparseSelE0EEEEEENSK_INS5_IJSL_SB_SB_EEENS5_IJSB_NSA_ILi0EEES1N_EEEEENS5_IJNS4_10UnderscoreES1Q_S1Q_EEEEENS4_13SM90_TMA_LOADENS4_14ComposedLayoutINS4_7SwizzleILi3ELi4ELi3EEENS4_25smem_sparse_ptr_flag_bitsILi2ELi16EEENSK_INS5_IJNS5_IJSB_SR_EEENS5_IJSL_SG_EEEEEENS5_IJNS5_IJS1N_SH_EEESO_EEEEEEEvNS4_8identityES1T_NS1U_IS1W_NS4_18smem_ptr_flag_bitsILi16EEENSK_INS5_IJSR_SG_EEENS5_IJSG_SB_EEEEEEEvS26_EENS_8epilogue10collective6detail29Sm90TmaWarpSpecializedAdapterINS2F_15DefaultEpilogueIfNS5_IJSB_llEEES2J_NS2E_6thread17LinearCombinationIfLi1EffLNS2K_9ScaleType4KindE0ELNS_15FloatRoundStyleE2EfEENS1_15EpilogueDefaultEEEEEvvEEEEvNT_6ParamsE,(.L_x_185 - _ZN7cutlass13device_kernelINS_4gemm6kernel13GemmUniversalIN4cute5tupleIJiiiiEEENS1_10collective13CollectiveMmaINS1_40MainloopSm90TmaGmmaWarpSpecializedSparseILi4ENS5_IJNS4_1CILi1EEESB_SB_EEENS1_35KernelTmaWarpSpecializedCooperativeEEENS5_IJNSA_ILi256EEENSA_ILi64EEENSA_ILi128EEEEEENS_6half_tENS5_IJNS4_6LayoutINS5_IJiNS5_IJNSA_ILi2EEEiEEEiEEENS5_IJlNS5_IJSB_SL_EEElEEEEENSK_INS5_IJNS5_IJNS5_IJNSA_ILi8EEESL_NSA_ILi4EEEEEEiEEENS5_IJNS5_IJNSA_ILi16EEESL_SS_EEEiEEEiEEENS5_IJNS5_IJNS5_IJSH_SV_NSA_ILi2048EEEEEENSA_ILi8192EEEEEENS5_IJNS5_IJSB_NSA_ILi1024EEENSA_ILi32EEEEEElEEElEEEEEEEESJ_NS5_IJlSB_lEEENS4_8TiledMMAINS4_8MMA_AtomIJNS4_4SM904GMMA6SPARSE26GMMA_64x64x32_F32F16F16_SSILNS1E_5MajorE0ELS1H_0ELNS1E_7ScaleInE1ELS1I_1ELNS1E_9SparseSelE0EEEEEENSK_INS5_IJSL_SB_SB_EEENS5_IJSB_NSA_ILi0EEES1N_EEEEENS5_IJNS4_10UnderscoreES1Q_S1Q_EEEEENS4_13SM90_TMA_LOADENS4_14ComposedLayoutINS4_7SwizzleILi3ELi4ELi3EEENS4_25smem_sparse_ptr_flag_bitsILi2ELi16EEENSK_INS5_IJNS5_IJSB_SR_EEENS5_IJSL_SG_EEEEEENS5_IJNS5_IJS1N_SH_EEESO_EEEEEEEvNS4_8identityES1T_NS1U_IS1W_NS4_18smem_ptr_flag_bitsILi16EEENSK_INS5_IJSR_SG_EEENS5_IJSG_SB_EEEEEEEvS26_EENS_8epilogue10collective6detail29Sm90TmaWarpSpecializedAdapterINS2F_15DefaultEpilogueIfNS5_IJSB_llEEES2J_NS2E_6thread17LinearCombinationIfLi1EffLNS2K_9ScaleType4KindE0ELNS_15FloatRoundStyleE2EfEENS1_15EpilogueDefaultEEEEEvvEEEEvNT_6ParamsE)
        .other          _ZN7cutlass13device_kernelINS_4gemm6kernel13GemmUniversalIN4cute5tupleIJiiiiEEENS1_10collective13CollectiveMmaINS1_40MainloopSm90TmaGmmaWarpSpecializedSparseILi4ENS5_IJNS4_1CILi1EEESB_SB_EEENS1_35KernelTmaWarpSpecializedCooperativeEEENS5_IJNSA_ILi256EEENSA_ILi64EEENSA_ILi128EEEEEENS_6half_tENS5_IJNS4_6LayoutINS5_IJiNS5_IJNSA_ILi2EEEiEEEiEEENS5_IJlNS5_IJSB_SL_EEElEEEEENSK_INS5_IJNS5_IJNS5_IJNSA_ILi8EEESL_NSA_ILi4EEEEEEiEEENS5_IJNS5_IJNSA_ILi16EEESL_SS_EEEiEEEiEEENS5_IJNS5_IJNS5_IJSH_SV_NSA_ILi2048EEEEEENSA_ILi8192EEEEEENS5_IJNS5_IJSB_NSA_ILi1024EEENSA_ILi32EEEEEElEEElEEEEEEEESJ_NS5_IJlSB_lEEENS4_8TiledMMAINS4_8MMA_AtomIJNS4_4SM904GMMA6SPARSE26GMMA_64x64x32_F32F16F16_SSILNS1E_5MajorE0ELS1H_0ELNS1E_7ScaleInE1ELS1I_1ELNS1E_9SparseSelE0EEEEEENSK_INS5_IJSL_SB_SB_EEENS5_IJSB_NSA_ILi0EEES1N_EEEEENS5_IJNS4_10UnderscoreES1Q_S1Q_EEEEENS4_13SM90_TMA_LOADENS4_14ComposedLayoutINS4_7SwizzleILi3ELi4ELi3EEENS4_25smem_sparse_ptr_flag_bitsILi2ELi16EEENSK_INS5_IJNS5_IJSB_SR_EEENS5_IJSL_SG_EEEEEENS5_IJNS5_IJS1N_SH_EEESO_EEEEEEEvNS4_8identityES1T_NS1U_IS1W_NS4_18smem_ptr_flag_bitsILi16EEENSK_INS5_IJSR_SG_EEENS5_IJSG_SB_EEEEEEEvS26_EENS_8epilogue10collective6detail29Sm90TmaWarpSpecializedAdapterINS2F_15DefaultEpilogueIfNS5_IJSB_llEEES2J_NS2E_6thread17LinearCombinationIfLi1EffLNS2K_9ScaleType4KindE0ELNS_15FloatRoundStyleE2EfEENS1_15EpilogueDefaultEEEEEvvEEEEvNT_6ParamsE,@"STO_CUDA_ENTRY STV_DEFAULT"
_ZN7cutlass13device_kernelINS_4gemm6kernel13GemmUniversalIN4cute5tupleIJiiiiEEENS1_10collective13CollectiveMmaINS1_40MainloopSm90TmaGmmaWarpSpecializedSparseILi4ENS5_IJNS4_1CILi1EEESB_SB_EEENS1_35KernelTmaWarpSpecializedCooperativeEEENS5_IJNSA_ILi256EEENSA_ILi64EEENSA_ILi128EEEEEENS_6half_tENS5_IJNS4_6LayoutINS5_IJiNS5_IJNSA_ILi2EEEiEEEiEEENS5_IJlNS5_IJSB_SL_EEElEEEEENSK_INS5_IJNS5_IJNS5_IJNSA_ILi8EEESL_NSA_ILi4EEEEEEiEEENS5_IJNS5_IJNSA_ILi16EEESL_SS_EEEiEEEiEEENS5_IJNS5_IJNS5_IJSH_SV_NSA_ILi2048EEEEEENSA_ILi8192EEEEEENS5_IJNS5_IJSB_NSA_ILi1024EEENSA_ILi32EEEEEElEEElEEEEEEEESJ_NS5_IJlSB_lEEENS4_8TiledMMAINS4_8MMA_AtomIJNS4_4SM904GMMA6SPARSE26GMMA_64x64x32_F32F16F16_SSILNS1E_5MajorE0ELS1H_0ELNS1E_7ScaleInE1ELS1I_1ELNS1E_9SparseSelE0EEEEEENSK_INS5_IJSL_SB_SB_EEENS5_IJSB_NSA_ILi0EEES1N_EEEEENS5_IJNS4_10UnderscoreES1Q_S1Q_EEEEENS4_13SM90_TMA_LOADENS4_14ComposedLayoutINS4_7SwizzleILi3ELi4ELi3EEENS4_25smem_sparse_ptr_flag_bitsILi2ELi16EEENSK_INS5_IJNS5_IJSB_SR_EEENS5_IJSL_SG_EEEEEENS5_IJNS5_IJS1N_SH_EEESO_EEEEEEEvNS4_8identityES1T_NS1U_IS1W_NS4_18smem_ptr_flag_bitsILi16EEENSK_INS5_IJSR_SG_EEENS5_IJSG_SB_EEEEEEEvS26_EENS_8epilogue10collective6detail29Sm90TmaWarpSpecializedAdapterINS2F_15DefaultEpilogueIfNS5_IJSB_llEEES2J_NS2E_6thread17LinearCombinationIfLi1EffLNS2K_9ScaleType4KindE0ELNS_15FloatRoundStyleE2EfEENS1_15EpilogueDefaultEEEEEvvEEEEvNT_6ParamsE:
[----:B------:R-:W-:Y:S01]  /*0000*/  LDC R1, c[0x0][0x28] ;  /* 0x00000a00ff017b82 */ /* 0x000fe20000000800 */
[----:B------:R-:W0:Y:S01]  /*0010*/  S2R R4, SR_TID.X ;  /* 0x0000000000047919 */ /* 0x000e220000002100 */
[----:B------:R-:W-:Y:S01]  /*0020*/  ELECT P0, URZ, PT ;  /* 0x00000000003f782f */ /* 0x000fe20003800000 */
[----:B------:R-:W-:Y:S01]  /*0030*/  BSSY B0, `(.L_x_0) ;  /* 0x0000012000007945 */ /* 0x000fe20003800000 */
[--C-:B0-----:R-:W-:Y:S02]  /*0040*/  SHF.R.U32.HI R2, RZ, 0x5, R4.reuse ;  /* 0x00000005ff027819 */ /* 0x101fe40000011604 */
[----:B------:R-:W-:-:S03]  /*0050*/  SHF.R.U32.HI R7, RZ, 0x7, R4 ;  /* 0x00000007ff077819 */ /* 0x000fc60000011604 */
[----:B------:R-:W0:Y:S04]  /*0060*/  SHFL.IDX PT, R6, R2, RZ, 0x1f ;  /* 0x00001fff02067589 */ /* 0x000e2800000e0000 */
[----:B------:R1:W2:Y:S01]  /*0070*/  SHFL.IDX PT, R5, R7, RZ, 0x1f ;  /* 0x00001fff07057589 */ /* 0x0002a200000e0000 */
[----:B0-----:R-:W-:-:S13]  /*0080*/  ISETP.NE.OR P0, PT, R6, RZ, !P0 ;  /* 0x000000ff0600720c */ /* 0x001fda0004705670 */
[----:B-12---:R-:W-:Y:S05]  /*0090*/  @P0 BRA `(.L_x_1) ;  /* 0x00000000002c0947 */ /* 0x006fea0003800000 */
[----:B------:R-:W-:Y:S02]  /*00a0*/  ULDC.64 UR4, c[0x0][0x198] ;  /* 0x0000660000047ab9 */ /* 0x000fe40000000a00 */
[----:B------:R-:W-:Y:S02]  /*00b0*/  UIADD3 UR6, UP0, UR4, 0xf0, URZ ;  /* 0x000000f004067890 */ /* 0x000fe4000ff1e03f */
[----:B------:R-:W-:Y:S02]  /*00c0*/  UIADD3 UR8, UP1, UR4, 0x1f0, URZ ;  /* 0x000001f004087890 */ /* 0x000fe4000ff3e03f */
[----:B------:R-:W-:Y:S02]  /*00d0*/  UIADD3 UR4, UP2, UR4, 0x2f0, URZ ;  /* 0x000002f004047890 */ /* 0x000fe4000ff5e03f */
[----:B------:R-:W-:Y:S02]  /*00e0*/  UIADD3.X UR7, URZ, UR5, URZ, UP0, !UPT ;  /* 0x000000053f077290 */ /* 0x000fe400087fe43f */
[----:B------:R-:W-:-:S02]  /*00f0*/  UIADD3.X UR9, URZ, UR5, URZ, UP1, !UPT ;  /* 0x000000053f097290 */ /* 0x000fc40008ffe43f */
[----:B------:R-:W-:-:S05]  /*0100*/  UIADD3.X UR5, URZ, UR5, URZ, UP2, !UPT ;  /* 0x000000053f057290 */ /* 0x000fca00097fe43f */
[----:B------:R0:W-:Y:S02]  /*0110*/  UTMACCTL.PF [UR6] ;  /* 0x00000000060079b9 */ /* 0x0001e40008040000 */
[----:B------:R0:W-:Y:S02]  /*0120*/  UTMACCTL.PF [UR8] ;  /* 0x00000000080079b9 */ /* 0x0001e40008040000 */
[----:B------:R0:W-:Y:S02]  /*0130*/  UTMACCTL.PF [UR4] ;  /* 0x00000000040079b9 */ /* 0x0001e40008040000 */
[----:B0-----:R-:W-:Y:S01]  /*0140*/  NOP ;  /* 0x0000000000007918 */ /* 0x001fe20000000000 */
.L_x_1:
[----:B------:R-:W-:Y:S05]  /*0150*/  BSYNC B0 ;  /* 0x0000000000007941 */ /* 0x000fea0003800000 */
.L_x_0:
[----:B------:R-:W0:Y:S02]  /*0160*/  SHFL.IDX PT, R0, R2, RZ, 0x1f ;  /* 0x00001fff02007589 */ /* 0x000e2400000e0000 */
[----:B0-----:R-:W-:-:S13]  /*0170*/  ISETP.NE.AND P0, PT, R0, RZ, PT ;  /* 0x000000ff0000720c */ /* 0x001fda0003f05270 */
[----:B------:R-:W-:Y:S05]  /*0180*/  @P0 BRA `(.L_x_2) ;  /* 0x0000000000580947 */ /* 0x000fea0003800000 */
[----:B------:R-:W0:Y:S01]  /*0190*/  S2UR UR8, SR_CgaCtaId ;  /* 0x00000000000879c3 */ /* 0x000e220000008800 */
[----:B------:R-:W-:Y:S01]  /*01a0*/  UMOV UR4, 0x400 ;  /* 0x0000040000047882 */ /* 0x000fe20000000000 */
[----:B------:R-:W-:Y:S01]  /*01b0*/  UMOV UR5, 0x1 ;  /* 0x0000000100057882 */ /* 0x000fe20000000000 */
[----:B------:R-:W-:Y:S01]  /*01c0*/  UMOV UR6, 0x100 ;  /* 0x0000010000067882 */ /* 0x000fe20000000000 */
[----:B------:R-:W-:Y:S01]  /*01d0*/  ELECT P0, URZ, PT ;  /* 0x00000000003f782f */ /* 0x000fe20003800000 */
[----:B------:R-:W-:-:S04]  /*01e0*/  UIADD3 UR6, -UR6, 0x100000, URZ ;  /* 0x0010000006067890 */ /* 0x000fc8000fffe13f */
[----:B------:R-:W-:Y:S02]  /*01f0*/  USHF.L.U32 UR7, UR6, 0xb, URZ ;  /* 0x0000000b06077899 */ /* 0x000fe4000800063f */
[----:B------:R-:W-:Y:S02]  /*0200*/  USHF.L.U32 UR6, UR6, 0x1, URZ ;  /* 0x0000000106067899 */ /* 0x000fe4000800063f */
[----:B0-----:R-:W-:Y:S02]  /*0210*/  ULEA UR8, UR8, UR4, 0x18 ;  /* 0x0000000408087291 */ /* 0x001fe4000f8ec03f */
[----:B------:R-:W-:-:S04]  /*0220*/  UIADD3 UR4, -UR5, 0x100000, URZ ;  /* 0x0010000005047890 */ /* 0x000fc8000fffe13f */
[----:B------:R-:W-:Y:S02]  /*0230*/  USHF.L.U32 UR5, UR4, 0xb, URZ ;  /* 0x0000000b04057899 */ /* 0x000fe4000800063f */
[----:B------:R-:W-:Y:S01]  /*0240*/  USHF.L.U32 UR4, UR4, 0x1, URZ ;  /* 0x0000000104047899 */ /* 0x000fe2000800063f */
[----:B------:R-:W0:Y:S11]  /*0250*/  FENCE.VIEW.ASYNC.S ;  /* 0x00000000000073c6 */ /* 0x000e360000000000 */
[----:B0-----:R0:W1:Y:S01]  /*0260*/  SYNCS.EXCH.64 URZ, [UR8], UR4 ;  /* 0x00000004083f75b2 */ /* 0x0010620008000100 */
[----:B------:R0:W2:Y:S01]  /*0270*/  SYNCS.EXCH.64 URZ, [UR8+0x20], UR6 ;  /* 0x00002006083f75b2 */ /* 0x0000a20008000100 */
[----:B------:R0:W3:Y:S01]  /*0280*/  SYNCS.EXCH.64 URZ, [UR8+0x8], UR4 ;  /* 0x00000804083f75b2 */ /* 0x0000e20008000100 */
[----:B------:R0:W4:Y:S01]  /*0290*/  SYNCS.EXCH.64 URZ, [UR8+0x28], UR6 ;  /* 0x00002806083f75b2 */ /* 0x0001220008000100 */
[----:B------:R0:W0:Y:S01]  /*02a0*/  SYNCS.EXCH.64 URZ, [UR8+0x10], UR4 ;  /* 0x00001004083f75b2 */ /* 0x0000220008000100 */
[----:B------:R0:W0:Y:S01]  /*02b0*/  SYNCS.EXCH.64 URZ, [UR8+0x30], UR6 ;  /* 0x00003006083f75b2 */ /* 0x0000220008000100 */
[----:B------:R0:W0:Y:S01]  /*02c0*/  SYNCS.EXCH.64 URZ, [UR8+0x18], UR4 ;  /* 0x00001804083f75b2 */ /* 0x0000220008000100 */
[----:B------:R0:W0:Y:S01]  /*02d0*/  SYNCS.EXCH.64 URZ, [UR8+0x38], UR6 ;  /* 0x00003806083f75b2 */ /* 0x0000220008000100 */
[----:B------:R-:W-:Y:S01]  /*02e0*/  NOP ;  /* 0x0000000000007918 */ /* 0x000fe20000000000 */
.L_x_2:
[----:B------:R-:W5:Y:S01]  /*02f0*/  SHFL.IDX PT, R2, R2, RZ, 0x1f ;  /* 0x00001fff02027589 */ /* 0x000f6200000e0000 */
[----:B------:R-:W1:Y:S01]  /*0300*/  LDC R0, c[0x0][0x75c] ;  /* 0x0001d700ff007b82 */ /* 0x000e620000000800 */
[----:B------:R-:W-:Y:S02]  /*0310*/  ELECT P0, URZ, PT ;  /* 0x00000000003f782f */ /* 0x000fe40003800000 */
[----:B------:R-:W-:Y:S01]  /*0320*/  SHF.R.S32.HI R3, RZ, 0x1f, R6 ;  /* 0x0000001fff037819 */ /* 0x000fe20000011406 */
[----:B------:R-:W2:Y:S01]  /*0330*/  S2R R10, SR_CTAID.Y ;  /* 0x00000000000a7919 */ /* 0x000ea20000002600 */
[----:B0-----:R-:W-:Y:S01]  /*0340*/  UMOV UR4, 0x20 ;  /* 0x0000002000047882 */ /* 0x001fe20000000000 */
[C---:B------:R-:W-:Y:S01]  /*0350*/  ISETP.NE.AND P2, PT, R5.reuse, RZ, PT ;  /* 0x000000ff0500720c */ /* 0x040fe20003f45270 */
[----:B------:R-:W-:Y:S01]  /*0360*/  VIADD R11, R5, 0xffffffff ;  /* 0xffffffff050b7836 */ /* 0x000fe20000000000 */
[----:B------:R-:W0:Y:S01]  /*0370*/  S2R R8, SR_CTAID.X ;  /* 0x0000000000087919 */ /* 0x000e220000002500 */
[----:B------:R-:W-:Y:S01]  /*0380*/  LEA.HI R3, R3, R6, RZ, 0x2 ;  /* 0x0000000603037211 */ /* 0x000fe200078f10ff */
[----:B------:R-:W-:Y:S01]  /*0390*/  NOP ;  /* 0x0000000000007918 */ /* 0x000fe20000000000 */
[----:B------:R-:W-:Y:S01]  /*03a0*/  NOP ;  /* 0x0000000000007918 */ /* 0x000fe20000000000 */
[----:B------:R-:W-:-:S02]  /*03b0*/  LOP3.LUT R130, R130, 0xfffff7ff, RZ, 0xc0, !PT ;  /* 0xfffff7ff82827812 */ /* 0x000fc400078ec0ff */
[----:B------:R-:W-:Y:S02]  /*03c0*/  LOP3.LUT R3, R3, 0xfffffffc, RZ, 0xc0, !PT ;  /* 0xfffffffc03037812 */ /* 0x000fe400078ec0ff */
[----:B------:R-:W-:-:S03]  /*03d0*/  ISETP.GE.U32.AND P1, PT, R11, 0x2, PT ;  /* 0x000000020b00780c */ /* 0x000fc60003f26070 */
[----:B------:R-:W-:Y:S01]  /*03e0*/  IMAD.IADD R6, R6, 0x1, -R3 ;  /* 0x0000000106067824 */ /* 0x000fe200078e0a03 */
[----:B-----5:R-:W-:Y:S02]  /*03f0*/  ISETP.NE.OR P0, PT, R2, RZ, !P0 ;  /* 0x000000ff0200720c */ /* 0x020fe40004705670 */
[----:B-1----:R-:W-:-:S11]  /*0400*/  ISETP.NE.AND P3, PT, R0, 0x1, PT ;  /* 0x000000010000780c */ /* 0x002fd60003f65270 */
[----:B------:R-:W-:Y:S01]  /*0410*/  VOTEU.ALL UP0, P0 ;  /* 0x00000000003f7886 */ /* 0x000fe20000000000 */
[----:B------:R-:W-:Y:S01]  /*0420*/  VOTEU.ALL UP1, P0 ;  /* 0x00000000003f7886 */ /* 0x000fe20000020000 */
[----:B------:R-:W0:Y:S01]  /*0430*/  @P3 LDC R9, c[0x0][0x10] ;  /* 0x00000400ff093b82 */ /* 0x000e220000000800 */
[----:B--2---:R-:W-:Y:S01]  /*0440*/  @P3 IMAD.MOV.U32 R2, RZ, RZ, R10 ;  /* 0x000000ffff023224 */ /* 0x004fe200078e000a */
[----:B------:R-:W-:Y:S01]  /*0450*/  @P3 LOP3.LUT R130, R130, 0x800, RZ, 0xfc, !PT ;  /* 0x0000080082823812 */ /* 0x000fe200078efcff */
[----:B------:R-:W-:Y:S01]  /*0460*/  @!UP0 UMOV UR6, 0x400 ;  /* 0x0000040000068882 */ /* 0x000fe20000000000 */
[----:B------:R-:W-:-:S04]  /*0470*/  @!UP0 UIADD3 UR4, -UR4, 0x100000, URZ ;  /* 0x0010000004048890 */ /* 0x000fc8000fffe13f */
[----:B------:R-:W-:Y:S02]  /*0480*/  @!UP0 USHF.L.U32 UR5, UR4, 0xb, URZ ;  /* 0x0000000b04058899 */ /* 0x000fe4000800063f */
[----:B------:R-:W-:Y:S01]  /*0490*/  @!UP0 USHF.L.U32 UR4, UR4, 0x1, URZ ;  /* 0x0000000104048899 */ /* 0x000fe2000800063f */
[----:B------:R-:W-:Y:S01]  /*04a0*/  @P3 IMAD.MOV.U32 R3, RZ, RZ, RZ ;  /* 0x000000ffff033224 */ /* 0x000fe200078e00ff */
[----:B------:R-:W1:Y:S08]  /*04b0*/  @!UP0 S2UR UR7, SR_CgaCtaId ;  /* 0x00000000000789c3 */ /* 0x000e700000008800 */
[----:B------:R-:W2:Y:S01]  /*04c0*/  @!P3 LDC R13, c[0x0][0xc] ;  /* 0x00000300ff0dbb82 */ /* 0x000ea20000000800 */
[----:B0-----:R-:W-:-:S04]  /*04d0*/  @P3 IMAD.WIDE.U32 R2, R8, R9, R2 ;  /* 0x0000000908023225 */ /* 0x001fc800078e0002 */
[----:B------:R-:W-:Y:S01]  /*04e0*/  IMAD.MOV.U32 R9, RZ, RZ, RZ ;  /* 0x000000ffff097224 */ /* 0x000fe200078e00ff */
[----:B-1----:R-:W-:Y:S01]  /*04f0*/  @!UP0 ULEA UR6, UR7, UR6, 0x18 ;  /* 0x0000000607068291 */ /* 0x002fe2000f8ec03f */
[----:B------:R-:W-:Y:S01]  /*0500*/  VOTEU.ALL UP0, P0 ;  /* 0x00000000003f7886 */ /* 0x000fe20000000000 */
[----:B------:R-:W-:-:S04]  /*0510*/  ISETP.NE.AND P0, PT, R6, 0x3, PT ;  /* 0x000000030600780c */ /* 0x000fc80003f05270 */
[----:B------:R-:W-:Y:S01]  /*0520*/  ISETP.EQ.OR P0, PT, R6, RZ, !P0 ;  /* 0x000000ff0600720c */ /* 0x000fe20004702670 */
[----:B--2---:R-:W-:-:S03]  /*0530*/  @!P3 IMAD.WIDE.U32 R12, R13, R10, R8 ;  /* 0x0000000a0d0cb225 */ /* 0x004fc600078e0008 */
[----:B------:R-:W-:Y:S01]  /*0540*/  ISETP.EQ.AND P0, PT, R5, RZ, P0 ;  /* 0x000000ff0500720c */ /* 0x000fe20000702270 */
[----:B------:R-:W-:Y:S01]  /*0550*/  @P3 IMAD.MOV.U32 R5, RZ, RZ, RZ ;  /* 0x000000ffff053224 */ /* 0x000fe200078e00ff */
[----:B------:R-:W0:Y:S02]  /*0560*/  FENCE.VIEW.ASYNC.S ;  /* 0x00000000000073c6 */ /* 0x000e240000000000 */
[----:B0-----:R0:W3:Y:S01]  /*0570*/  @!UP0 SYNCS.EXCH.64 URZ, [UR6+0x50], UR4 ;  /* 0x00005004063f85b2 */ /* 0x0010e20008000100 */
[----:B------:R-:W-:Y:S02]  /*0580*/  @!P3 IMAD.MOV.U32 R2, RZ, RZ, R12 ;  /* 0x000000ffff02b224 */ /* 0x000fe400078e000c */
[----:B------:R-:W-:Y:S01]  /*0590*/  @P3 IMAD.IADD R3, R3, 0x1, R5 ;  /* 0x0000000103033824 */ /* 0x000fe200078e0205 */
[----:B------:R-:W-:Y:S01]  /*05a0*/  SEL R5, RZ, 0x1, !P0 ;  /* 0x00000001ff057807 */ /* 0x000fe20004000000 */
[----:B------:R-:W-:-:S03]  /*05b0*/  @!P3 IMAD.MOV.U32 R3, RZ, RZ, R13 ;  /* 0x000000ffff03b224 */ /* 0x000fc600078e000d */
[----:B------:R-:W-:Y:S01]  /*05c0*/  SEL R5, R5, 0x2, P1 ;  /* 0x0000000205057807 */ /* 0x000fe20000800000 */
[----:B------:R0:W3:Y:S01]  /*05d0*/  @!UP1 SYNCS.EXCH.64 URZ, [UR6+0x58], UR4 ;  /* 0x00005804063f95b2 */ /* 0x0000e20008000100 */
[----:B------:R-:W-:Y:S01]  /*05e0*/  NOP ;  /* 0x0000000000007918 */ /* 0x000fe20000000000 */
[----:B---34-:R-:W-:Y:S06]  /*05f0*/  BAR.SYNC.DEFER_BLOCKING 0x0 ;  /* 0x0000000000007b1d */ /* 0x018fec0000010000 */
[----:B------:R-:W-:Y:S05]  /*0600*/  @!P2 BRA `(.L_x_3) ;  /* 0x000000640028a947 */ /* 0x000fea0003800000 */
[----:B------:R-:W-:-:S13]  /*0610*/  ISETP.GT.U32.AND P0, PT, R11, 0x1, PT ;  /* 0x000000010b00780c */ /* 0x000fda0003f04070 */
[----:B0-----:R-:W-:Y:S05]  /*0620*/  @P0 EXIT ;  /* 0x000000000000094d */ /* 0x001fea0003800000 */
[----:B------:R-:W-:Y:S01]  /*0630*/  ULDC.64 UR4, c[0x0][0x750] ;  /* 0x0001d40000047ab9 */ /* 0x000fe20000000a00 */
[----:B------:R-:W-:Y:S01]  /*0640*/  PRMT R11, RZ, 0x7610, R11 ;  /* 0x00007610ff0b7816 */ /* 0x000fe2000000000b */
[----:B------:R-:W-:Y:S01]  /*0650*/  IMAD.MOV.U32 R12, RZ, RZ, -0x1 ;  /* 0xffffffffff0c7424 */ /* 0x000fe200078e00ff */
[----:B------:R-:W-:Y:S01]  /*0660*/  ISETP.GE.U32.AND P0, PT, R2, UR4, PT ;  /* 0x0000000402007c0c */ /* 0x000fe2000bf06070 */
[----:B------:R-:W-:Y:S02]  /*0670*/  IMAD.MOV.U32 R13, RZ, RZ, -0x1 ;  /* 0xffffffffff0d7424 */ /* 0x000fe400078e00ff */
[----:B------:R-:W-:Y:S01]  /*0680*/  IMAD.MOV.U32 R6, RZ, RZ, -0x1 ;  /* 0xffffffffff067424 */ /* 0x000fe200078e00ff */
[----:B------:R-:W-:-:S13]  /*0690*/  ISETP.GE.U32.AND.EX P0, PT, R3, UR5, PT, P0 ;  /* 0x0000000503007c0c */ /* 0x000fda000bf06100 */
[----:B------:R-:W-:Y:S05]  /*06a0*/  @P0 BRA `(.L_x_4) ;  /* 0x00000004005c0947 */ /* 0x000fea0003800000 */
[----:B------:R-:W0:Y:S01]  /*06b0*/  LDC.64 R20, c[0x0][0x728] ;  /* 0x0001ca00ff147b82 */ /* 0x000e220000000a00 */
[----:B------:R-:W-:Y:S02]  /*06c0*/  IMAD.MOV.U32 R12, RZ, RZ, R2 ;  /* 0x000000ffff0c7224 */ /* 0x000fe400078e0002 */
[----:B------:R-:W-:-:S05]  /*06d0*/  IMAD.MOV.U32 R13, RZ, RZ, R3 ;  /* 0x000000ffff0d7224 */ /* 0x000fca00078e0003 */
[----:B------:R-:W1:Y:S08]  /*06e0*/  LDC R6, c[0x0][0x730] ;  /* 0x0001cc00ff067b82 */ /* 0x000e700000000800 */
[----:B------:R-:W2:Y:S01]  /*06f0*/  LDC.64 R22, c[0x0][0x720] ;  /* 0x0001c800ff167b82 */ /* 0x000ea20000000a00 */
[----:B0-----:R-:W-:-:S04]  /*0700*/  ISETP.NE.U32.AND P0, PT, R20, RZ, PT ;  /* 0x000000ff1400720c */ /* 0x001fc80003f05070 */
[----:B------:R-:W-:-:S13]  /*0710*/  ISETP.NE.AND.EX P0, PT, R21, RZ, PT, P0 ;  /* 0x000000ff1500720c */ /* 0x000fda0003f05300 */
[----:B-12---:R-:W-:Y:S05]  /*0720*/  @!P0 BRA `(.L_x_5) ;  /* 0x0000000000288947 */ /* 0x006fea0003800000 */
[----:B------:R-:W0:Y:S02]  /*0730*/  LDC R11, c[0x0][0x734] ;  /* 0x0001cd00ff0b7b82 */ /* 0x000e240000000800 */
[----:B0-----:R-:W-:-:S05]  /*0740*/  IADD3 R11, P0, R2, R11, RZ ;  /* 0x0000000b020b7210 */ /* 0x001fca0007f1e0ff */
[----:B------:R-:W-:-:S04]  /*0750*/  IMAD.X R19, RZ, RZ, R3, P0 ;  /* 0x000000ffff137224 */ /* 0x000fc800000e0603 */
[----:B------:R-:W-:-:S04]  /*0760*/  IMAD.WIDE.U32 R12, R19, R20, RZ ;  /* 0x00000014130c7225 */ /* 0x000fc800078e00ff */
[----:B------:R-:W-:-:S04]  /*0770*/  IMAD.WIDE.U32 R14, P0, R11, R21, R12 ;  /* 0x000000150b0e7225 */ /* 0x000fc8000780000c */
[----:B------:R-:W-:-:S04]  /*0780*/  IMAD.WIDE.U32 R12, R11, R20, RZ ;  /* 0x000000140b0c7225 */ /* 0x000fc800078e00ff */
[----:B------:R-:W-:Y:S01]  /*0790*/  IMAD.X R17, RZ, RZ, RZ, P0 ;  /* 0x000000ffff117224 */ /* 0x000fe200000e06ff */
[----:B------:R-:W-:Y:S01]  /*07a0*/  IADD3 RZ, P0, R13, R14, RZ ;  /* 0x0000000e0dff7210 */ /* 0x000fe20007f1e0ff */
[----:B------:R-:W-:-:S04]  /*07b0*/  IMAD.MOV.U32 R16, RZ, RZ, R15 ;  /* 0x000000ffff107224 */ /* 0x000fc800078e000f */
[----:B------:R-:W-:-:S08]  /*07c0*/  IMAD.WIDE.U32.X R12, R19, R21, R16, P0 ;  /* 0x00000015130c7225 */ /* 0x000fd000000e0410 */
.L_x_5:
[-CC-:B------:R-:W-:Y:S01]  /*07d0*/  SHF.R.U64 R28, R12, R6.reuse, R13.reuse ;  /* 0x000000060c1c7219 */ /* 0x180fe2000000120d */
[----:B------:R-:W0:Y:S01]  /*07e0*/  LDC.64 R24, c[0x0][0x740] ;  /* 0x0001d000ff187b82 */ /* 0x000e220000000a00 */
[----:B------:R-:W-:Y:S01]  /*07f0*/  SHF.R.U32.HI R9, RZ, R6, R13 ;  /* 0x00000006ff097219 */ /* 0x000fe2000001160d */
[----:B------:R-:W-:Y:S01]  /*0800*/  ULDC UR4, c[0x0][0x150] ;  /* 0x0000540000047ab9 */ /* 0x000fe20000000800 */
[----:B------:R-:W-:Y:S02]  /*0810*/  IADD3 R11, P0, RZ, -R28, RZ ;  /* 0x8000001cff0b7210 */ /* 0x000fe40007f1e0ff */
[----:B------:R-:W-:-:S03]  /*0820*/  I2FP.F32.U32 R6, R8 ;  /* 0x0000000800067245 */ /* 0x000fc60000201000 */
[----:B------:R-:W1:Y:S01]  /*0830*/  LDC R16, c[0x0][0x718] ;  /* 0x0001c600ff107b82 */ /* 0x000e620000000800 */
[----:B------:R-:W-:Y:S02]  /*0840*/  IMAD.X R15, RZ, RZ, ~R9, P0 ;  /* 0x000000ffff0f7224 */ /* 0x000fe400000e0e09 */
[----:B------:R-:W-:Y:S01]  /*0850*/  FMUL R6, R6, UR4 ;  /* 0x0000000406067c20 */ /* 0x000fe20008400000 */
[----:B------:R-:W-:Y:S01]  /*0860*/  IMAD.WIDE.U32 R12, R11, R22, R2 ;  /* 0x000000160b0c7225 */ /* 0x000fe200078e0002 */
[----:B------:R-:W-:-:S03]  /*0870*/  ULDC UR4, c[0x0][0x154] ;  /* 0x0000550000047ab9 */ /* 0x000fc60000000800 */
[----:B------:R-:W-:Y:S01]  /*0880*/  IMAD R14, R15, R22, RZ ;  /* 0x000000160f0e7224 */ /* 0x000fe200078e02ff */
[----:B------:R-:W2:Y:S01]  /*0890*/  LDC R9, c[0x0][0x144] ;  /* 0x00005100ff097b82 */ /* 0x000ea20000000800 */
[----:B------:R-:W3:Y:S01]  /*08a0*/  F2I.U32.TRUNC.NTZ R6, R6 ;  /* 0x0000000600067305 */ /* 0x000ee2000020f000 */
[----:B------:R-:W-:Y:S02]  /*08b0*/  IMAD.MOV.U32 R15, RZ, RZ, -0x1 ;  /* 0xffffffffff0f7424 */ /* 0x000fe400078e00ff */
[----:B------:R-:W-:-:S04]  /*08c0*/  IMAD R11, R11, R23, R14 ;  /* 0x000000170b0b7224 */ /* 0x000fc800078e020e */
[----:B------:R-:W4:Y:S01]  /*08d0*/  LDC R20, c[0x0][0x708] ;  /* 0x0001c200ff147b82 */ /* 0x000f220000000800 */
[----:B------:R-:W-:Y:S01]  /*08e0*/  IMAD.IADD R13, R13, 0x1, R11 ;  /* 0x000000010d0d7824 */ /* 0x000fe200078e020b */
[----:B0-----:R-:W-:Y:S02]  /*08f0*/  ISETP.NE.U32.AND P0, PT, R24, RZ, PT ;  /* 0x000000ff1800720c */ /* 0x001fe40003f05070 */
[----:B------:R-:W-:Y:S02]  /*0900*/  I2FP.F32.U32 R11, R10 ;  /* 0x0000000a000b7245 */ /* 0x000fe40000201000 */
[----:B------:R-:W-:Y:S02]  /*0910*/  ISETP.NE.AND.EX P0, PT, R25, RZ, PT, P0 ;  /* 0x000000ff1900720c */ /* 0x000fe40003f05300 */
[----:B------:R-:W0:Y:S01]  /*0920*/  LDC R14, c[0x0][0x758] ;  /* 0x0001d600ff0e7b82 */ /* 0x000e220000000800 */
[-CC-:B-1----:R-:W-:Y:S01]  /*0930*/  SHF.R.U64 R18, R12, R16.reuse, R13.reuse ;  /* 0x000000100c127219 */ /* 0x182fe2000000120d */
[----:B---3--:R-:W-:Y:S01]  /*0940*/  IMAD.MOV R12, RZ, RZ, -R6 ;  /* 0x000000ffff0c7224 */ /* 0x008fe200078e0a06 */
[----:B------:R-:W-:-:S05]  /*0950*/  SHF.R.U32.HI R13, RZ, R16, R13 ;  /* 0x00000010ff0d7219 */ /* 0x000fca000001160d */
[----:B------:R-:W1:Y:S01]  /*0960*/  LDC R19, c[0x0][0x148] ;  /* 0x00005200ff137b82 */ /* 0x000e620000000800 */
[----:B--2---:R-:W-:Y:S02]  /*0970*/  IMAD R6, R9, R12, R8 ;  /* 0x0000000c09067224 */ /* 0x004fe400078e0208 */
[----:B------:R-:W-:-:S04]  /*0980*/  FMUL R9, R11, UR4 ;  /* 0x000000040b097c20 */ /* 0x000fc80008400000 */
[----:B------:R2:W3:Y:S01]  /*0990*/  F2I.U32.TRUNC.NTZ R17, R9 ;  /* 0x0000000900117305 */ /* 0x0004e2000020f000 */
[----:B------:R-:W1:Y:S01]  /*09a0*/  LDC R23, c[0x0][0x700] ;  /* 0x0001c000ff177b82 */ /* 0x000e620000000800 */
[-CC-:B----4-:R-:W-:Y:S02]  /*09b0*/  SHF.R.U64 R29, R18, R20.reuse, R13.reuse ;  /* 0x00000014121d7219 */ /* 0x190fe4000000120d */
[----:B------:R-:W-:Y:S01]  /*09c0*/  SHF.R.U32.HI R11, RZ, R20, R13 ;  /* 0x00000014ff0b7219 */ /* 0x000fe2000001160d */
[----:B------:R-:W-:-:S04]  /*09d0*/  IMAD.MOV.U32 R13, RZ, RZ, 0x1 ;  /* 0x00000001ff0d7424 */ /* 0x000fc800078e00ff */
[----:B------:R-:W4:Y:S01]  /*09e0*/  LDC R22, c[0x0][0x748] ;  /* 0x0001d200ff167b82 */ /* 0x000f220000000800 */
[-C--:B0-----:R-:W-:Y:S02]  /*09f0*/  SHF.L.U32 R8, R15, R14.reuse, RZ ;  /* 0x0000000e0f087219 */ /* 0x081fe400000006ff */
[-CC-:B------:R-:W-:Y:S02]  /*0a00*/  SHF.R.U64 R20, R29, R14.reuse, R11.reuse ;  /* 0x0000000e1d147219 */ /* 0x180fe4000000120b */
[----:B------:R-:W-:Y:S02]  /*0a10*/  SHF.R.U32.HI R21, RZ, R14, R11 ;  /* 0x0000000eff157219 */ /* 0x000fe4000001160b */
[----:B------:R-:W-:Y:S01]  /*0a20*/  LOP3.LUT R16, RZ, R8, RZ, 0x33, !PT ;  /* 0x00000008ff107212 */ /* 0x000fe200078e33ff */
[----:B------:R-:W0:Y:S01]  /*0a30*/  LDC R27, c[0x0][0x738] ;  /* 0x0001ce00ff1b7b82 */ /* 0x000e220000000800 */
[----:B------:R-:W-:Y:S01]  /*0a40*/  SHF.L.U32 R11, R13, R14, RZ ;  /* 0x0000000e0d0b7219 */ /* 0x000fe200000006ff */
[----:B------:R-:W-:-:S02]  /*0a50*/  IMAD.MOV.U32 R8, RZ, RZ, R20 ;  /* 0x000000ffff087224 */ /* 0x000fc400078e0014 */
[----:B--2---:R-:W-:-:S04]  /*0a60*/  IMAD.MOV.U32 R9, RZ, RZ, R21 ;  /* 0x000000ffff097224 */ /* 0x004fc800078e0015 */
[----:B------:R-:W2:Y:S01]  /*0a70*/  LDC R26, c[0x0][0x710] ;  /* 0x0001c400ff1a7b82 */ /* 0x000ea20000000800 */
[----:B---3--:R-:W-:Y:S05]  /*0a80*/  @!P0 BRA `(.L_x_6) ;  /* 0x0000000000288947 */ /* 0x008fea0003800000 */
[----:B------:R-:W3:Y:S02]  /*0a90*/  LDC R15, c[0x0][0x74c] ;  /* 0x0001d300ff0f7b82 */ /* 0x000ee40000000800 */
[----:B---3--:R-:W-:-:S05]  /*0aa0*/  IADD3 R15, P0, R20, R15, RZ ;  /* 0x0000000f140f7210 */ /* 0x008fca0007f1e0ff */
        /* <DEDUP_REMOVED lines=8> */
.L_x_6:
[----:B----4-:R-:W-:Y:S01]  /*0b30*/  SHF.R.U64 R8, R8, R22, R9 ;  /* 0x0000001608087219 */ /* 0x010fe20000001209 */
[----:B-1----:R-:W-:Y:S01]  /*0b40*/  VIADD R9, R23, 0xffffffff ;  /* 0xffffffff17097836 */ /* 0x002fe20000000000 */
[----:B------:R-:W-:Y:S01]  /*0b50*/  LOP3.LUT R16, R29, R16, RZ, 0xc0, !PT ;  /* 0x000000101d107212 */ /* 0x000fe200078ec0ff */
[----:B------:R-:W-:Y:S02]  /*0b60*/  IMAD.MOV R17, RZ, RZ, -R17 ;  /* 0x000000ffff117224 */ /* 0x000fe400078e0a11 */
[----:B------:R-:W-:Y:S01]  /*0b70*/  IMAD.MOV R12, RZ, RZ, -R8 ;  /* 0x000000ffff0c7224 */ /* 0x000fe200078e0a08 */
[----:B------:R-:W-:Y:S01]  /*0b80*/  LOP3.LUT R9, R18, R9, RZ, 0xc0, !PT ;  /* 0x0000000912097212 */ /* 0x000fe200078ec0ff */
[----:B------:R-:W-:Y:S02]  /*0b90*/  IMAD R11, R11, R8, R16 ;  /* 0x000000080b0b7224 */ /* 0x000fe400078e0210 */
[----:B------:R-:W-:Y:S02]  /*0ba0*/  @P3 IMAD R6, R19, R17, R10 ;  /* 0x0000001113063224 */ /* 0x000fe400078e020a */
[----:B0-----:R-:W-:-:S02]  /*0bb0*/  IMAD R8, R12, R27, R20 ;  /* 0x0000001b0c087224 */ /* 0x001fc400078e0214 */
[----:B--2---:R-:W-:Y:S02]  /*0bc0*/  IMAD R6, R11, R26, R6 ;  /* 0x0000001a0b067224 */ /* 0x004fe400078e0206 */
[----:B------:R-:W-:Y:S02]  /*0bd0*/  IMAD R9, R8, R23, R9 ;  /* 0x0000001708097224 */ /* 0x000fe400078e0209 */
[----:B------:R-:W-:-:S03]  /*0be0*/  IMAD.MOV.U32 R11, RZ, RZ, 0x1 ;  /* 0x00000001ff0b7424 */ /* 0x000fc600078e00ff */
[----:B------:R-:W-:Y:S02]  /*0bf0*/  SEL R13, R9, R6, !P3 ;  /* 0x00000006090d7207 */ /* 0x000fe40005800000 */
[----:B------:R-:W-:Y:S01]  /*0c00*/  SEL R12, R6, R9, !P3 ;  /* 0x00000009060c7207 */ /* 0x000fe20005800000 */
[----:B------:R-:W-:-:S07]  /*0c10*/  IMAD.MOV.U32 R6, RZ, RZ, R28 ;  /* 0x000000ffff067224 */ /* 0x000fce00078e001c */
.L_x_4:
[----:B------:R-:W-:-:S08]  /*0c20*/  NOP ;  /* 0x0000000000007918 */ /* 0x000fd00000000000 */
[----:B------:R-:W0:Y:S02]  /*0c30*/  USETMAXREG.TRY_ALLOC.CTAPOOL UP0, 0xe8 ;  /* 0x000000e8000079c8 */ /* 0x000e240008000600 */
[----:B0-----:R-:W-:-:S13]  /*0c40*/  PLOP3.LUT P0, PT, PT, PT, UP0, 0x80, 0x0 ;  /* 0x000000000000781c */ /* 0x001fda0003f0f008 */
[----:B------:R-:W-:Y:S05]  /*0c50*/  @!P0 BRA `(.L_x_4) ;  /* 0xfffffffc00f08947 */ /* 0x000fea000383ffff */
[----:B------:R-:W-:Y:S01]  /*0c60*/  ULDC.64 UR4, c[0x0][0x698] ;  /* 0x0001a60000047ab9 */ /* 0x000fe20000000a00 */
[----:B------:R-:W-:Y:S01]  /*0c70*/  ULDC.64 UR16, c[0x0][0x208] ;  /* 0x0000820000107ab9 */ /* 0x000fe20000000a00 */
[----:B------:R-:W-:-:S04]  /*0c80*/  ISETP.NE.U32.AND P0, PT, RZ, UR4, PT ;  /* 0x00000004ff007c0c */ /* 0x000fc8000bf05070 */
[----:B------:R-:W-:-:S13]  /*0c90*/  ISETP.NE.AND.EX P0, PT, RZ, UR5, PT, P0 ;  /* 0x00000005ff007c0c */ /* 0x000fda000bf05300 */
[----:B------:R-:W-:Y:S05]  /*0ca0*/  @!P0 BRA `(.L_x_7) ;  /* 0x00000000001c8947 */ /* 0x000fea0003800000 */
[----:B------:R-:W0:Y:S02]  /*0cb0*/  LDC.64 R8, c[0x0][0x698] ;  /* 0x0001a600ff087b82 */ /* 0x000e240000000a00 */
[----:B0-----:R-:W2:Y:S02]  /*0cc0*/  LDG.E.64 R8, desc[UR16][R8.64] ;  /* 0x0000001008087981 */ /* 0x001ea4000c1e1b00 */
[----:B--2---:R-:W-:-:S04]  /*0cd0*/  ISETP.NE.U32.AND P0, PT, R8, RZ, PT ;  /* 0x000000ff0800720c */ /* 0x004fc80003f05070 */
[----:B------:R-:W-:-:S13]  /*0ce0*/  ISETP.NE.AND.EX P0, PT, R9, RZ, PT, P0 ;  /* 0x000000ff0900720c */ /* 0x000fda0003f05300 */
[----:B------:R-:W-:Y:S05]  /*0cf0*/  @!P0 BRA `(.L_x_7) ;  /* 0x0000000000088947 */ /* 0x000fea0003800000 */
[----:B------:R0:W5:Y:S01]  /*0d00*/  LD.E R96, desc[UR16][R8.64] ;  /* 0x0000001008607980 */ /* 0x000162000c101900 */
[----:B------:R-:W-:Y:S05]  /*0d10*/  BRA `(.L_x_8) ;  /* 0x0000000000207947 */ /* 0x000fea0003800000 */
.L_x_7:
[----:B------:R-:W-:Y:S02]  /*0d20*/  ULDC.64 UR4, c[0x0][0x688] ;  /* 0x0001a20000047ab9 */ /* 0x000fe40000000a00 */
[----:B------:R-:W-:-:S04]  /*0d30*/  ISETP.NE.U32.AND P0, PT, RZ, UR4, PT ;  /* 0x00000004ff007c0c */ /* 0x000fc8000bf05070 */
[----:B------:R-:W-:-:S13]  /*0d40*/  ISETP.NE.AND.EX P0, PT, RZ, UR5, PT, P0 ;  /* 0x00000005ff007c0c */ /* 0x000fda000bf05300 */
[----:B------:R-:W-:Y:S05]  /*0d50*/  @!P0 BRA `(.L_x_9) ;  /* 0x00000000000c8947 */ /* 0x000fea0003800000 */
[----:B------:R-:W0:Y:S02]  /*0d60*/  LDC.64 R96, c[0x0][0x688] ;  /* 0x0001a200ff607b82 */ /* 0x000e240000000a00 */
[----:B0-----:R1:W5:Y:S01]  /*0d70*/  LDG.E R96, desc[UR16][R96.64] ;  /* 0x0000001060607981 */ /* 0x001362000c1e1900 */
[----:B------:R-:W-:Y:S05]  /*0d80*/  BRA `(.L_x_8) ;  /* 0x0000000000047947 */ /* 0x000fea0003800000 */
.L_x_9:
[----:B------:R-:W2:Y:S02]  /*0d90*/  LDC R96, c[0x0][0x680] ;  /* 0x0001a000ff607b82 */ /* 0x000ea40000000800 */
.L_x_8:
[----:B------:R-:W-:Y:S02]  /*0da0*/  ULDC.64 UR4, c[0x0][0x6a0] ;  /* 0x0001a80000047ab9 */ /* 0x000fe40000000a00 */
[----:B------:R-:W-:-:S04]  /*0db0*/  ISETP.NE.U32.AND P0, PT, RZ, UR4, PT ;  /* 0x00000004ff007c0c */ /* 0x000fc8000bf05070 */
[----:B------:R-:W-:-:S13]  /*0dc0*/  ISETP.NE.AND.EX P0, PT, RZ, UR5, PT, P0 ;  /* 0x00000005ff007c0c */ /* 0x000fda000bf05300 */
[----:B------:R-:W-:Y:S05]  /*0dd0*/  @!P0 BRA `(.L_x_10) ;  /* 0x00000000001c8947 */ /* 0x000fea0003800000 */
[----:B0-----:R-:W0:Y:S02]  /*0de0*/  LDC.64 R8, c[0x0][0x6a0] ;  /* 0x0001a800ff087b82 */ /* 0x001e240000000a00 */
[----:B0-----:R-:W3:Y:S02]  /*0df0*/  LDG.E.64 R8, desc[UR16][R8.64] ;  /* 0x0000001008087981 */ /* 0x001ee4000c1e1b00 */
[----:B---3--:R-:W-:-:S04]  /*0e00*/  ISETP.NE.U32.AND P0, PT, R8, RZ, PT ;  /* 0x000000ff0800720c */ /* 0x008fc80003f05070 */
[----:B------:R-:W-:-:S13]  /*0e10*/  ISETP.NE.AND.EX P0, PT, R9, RZ, PT, P0 ;  /* 0x000000ff0900720c */ /* 0x000fda0003f05300 */
[----:B------:R-:W-:Y:S05]  /*0e20*/  @!P0 BRA `(.L_x_10) ;  /* 0x0000000000088947 */ /* 0x000fea0003800000 */
[----:B-1----:R0:W5:Y:S01]  /*0e30*/  LD.E R97, desc[UR16][R8.64] ;  /* 0x0000001008617980 */ /* 0x002162000c101900 */
[----:B------:R-:W-:Y:S05]  /*0e40*/  BRA `(.L_x_11) ;  /* 0x0000000000207947 */ /* 0x000fea0003800000 */
.L_x_10:
[----:B------:R-:W-:Y:S02]  /*0e50*/  ULDC.64 UR4, c[0x0][0x690] ;  /* 0x0001a40000047ab9 */ /* 0x000fe40000000a00 */
[----:B------:R-:W-:-:S04]  /*0e60*/  ISETP.NE.U32.AND P0, PT, RZ, UR4, PT ;  /* 0x00000004ff007c0c */ /* 0x000fc8000bf05070 */
[----:B------:R-:W-:-:S13]  /*0e70*/  ISETP.NE.AND.EX P0, PT, RZ, UR5, PT, P0 ;  /* 0x00000005ff007c0c */ /* 0x000fda000bf05300 */
[----:B------:R-:W-:Y:S05]  /*0e80*/  @!P0 BRA `(.L_x_12) ;  /* 0x00000000000c8947 */ /* 0x000fea0003800000 */
[----:B0-----:R-:W1:Y:S02]  /*0e90*/  LDC.64 R8, c[0x0][0x690] ;  /* 0x0001a400ff087b82 */ /* 0x001e640000000a00 */
[----:B-1----:R1:W5:Y:S01]  /*0ea0*/  LDG.E R97, desc[UR16][R8.64] ;  /* 0x0000001008617981 */ /* 0x002362000c1e1900 */
[----:B------:R-:W-:Y:S05]  /*0eb0*/  BRA `(.L_x_11) ;  /* 0x0000000000047947 */ /* 0x000fea0003800000 */
.L_x_12:
[----:B-1----:R-:W3:Y:S02]  /*0ec0*/  LDC R97, c[0x0][0x684] ;  /* 0x0001a100ff617b82 */ /* 0x002ee40000000800 */
.L_x_11:
[----:B------:R-:W-:-:S13]  /*0ed0*/  LOP3.LUT P0, RZ, R11, 0xff, RZ, 0xc0, !PT ;  /* 0x000000ff0bff7812 */ /* 0x000fda000780c0ff */
[----:B------:R-:W-:Y:S05]  /*0ee0*/  @!P0 EXIT ;  /* 0x000000000000894d */ /* 0x000fea0003800000 */
[----:B------:R-:W-:Y:S01]  /*0ef0*/  ULDC UR4, c[0x0][0x28c] ;  /* 0x0000a30000047ab9 */ /* 0x000fe20000000800 */
[----:B------:R-:W-:Y:S01]  /*0f00*/  LOP3.LUT R150, R5, 0x1, RZ, 0xfc, !PT ;  /* 0x0000000105967812 */ /* 0x000fe200078efcff */
[----:B------:R-:W-:-:S04]  /*0f10*/  UIADD3 UR4, UR4, 0x7f, URZ ;  /* 0x0000007f04047890 */ /* 0x000fc8000fffe03f */
[----:B------:R-:W-:-:S04]  /*0f20*/  USHF.R.S32.HI UR5, URZ, 0x1f, UR4 ;  /* 0x0000001f3f057899 */ /* 0x000fc80008011404 */
[----:B------:R-:W-:-:S03]  /*0f30*/  ULEA.HI UR5, UR5, UR4, URZ, 0x7 ;  /* 0x0000000405057291 */ /* 0x000fc6000f8f383f */
[----:B------:R-:W-:Y:S01]  /*0f40*/  UMOV UR4, URZ ;  /* 0x0000003f00047c82 */ /* 0x000fe20008000000 */
[----:B------:R-:W-:-:S03]  /*0f50*/  USHF.R.S32.HI UR6, URZ, 0x7, UR5 ;  /* 0x000000073f067899 */ /* 0x000fc60008011405 */
[----:B------:R-:W-:-:S09]  /*0f60*/  UMOV UR5, URZ ;  /* 0x0000003f00057c82 */ /* 0x000fd20008000000 */
.L_x_149:
[----:B01----:R-:W-:Y:S02]  /*0f70*/  LOP3.LUT R8, R4, 0x80, RZ, 0xc0, !PT ;  /* 0x0000008004087812 */ /* 0x003fe400078ec0ff */
[----:B------:R-:W-:Y:S02]  /*0f80*/  CS2R R54, SRZ ;  /* 0x0000000000367805 */ /* 0x000fe4000001ff00 */
[----:B------:R-:W-:Y:S02]  /*0f90*/  CS2R R56, SRZ ;  /* 0x0000000000387805 */ /* 0x000fe4000001ff00 */
[----:B------:R-:W-:Y:S02]  /*0fa0*/  CS2R R58, SRZ ;  /* 0x00000000003a7805 */ /* 0x000fe4000001ff00 */
[----:B------:R-:W-:Y:S02]  /*0fb0*/  SHF.R.U32.HI R9, RZ, 0x7, R8 ;  /* 0x00000007ff097819 */ /* 0x000fe40000011608 */
[----:B------:R-:W-:-:S02]  /*0fc0*/  CS2R R60, SRZ ;  /* 0x00000000003c7805 */ /* 0x000fc4000001ff00 */
[----:B------:R-:W-:Y:S02]  /*0fd0*/  VIMNMX R8, RZ, UR6, PT ;  /* 0x00000006ff087c48 */ /* 0x000fe4000bfe0100 */
[----:B------:R-:W-:Y:S02]  /*0fe0*/  CS2R R62, SRZ ;  /* 0x00000000003e7805 */ /* 0x000fe4000001ff00 */
[----:B------:R-:W-:Y:S02]  /*0ff0*/  CS2R R64, SRZ ;  /* 0x0000000000407805 */ /* 0x000fe4000001ff00 */
[----:B------:R-:W-:Y:S01]  /*1000*/  CS2R R66, SRZ ;  /* 0x0000000000427805 */ /* 0x000fe2000001ff00 */
[----:B------:R-:W0:Y:S01]  /*1010*/  SHFL.IDX PT, R9, R9, RZ, 0x1f ;  /* 0x00001fff09097589 */ /* 0x000e2200000e0000 */
[----:B------:R-:W-:Y:S02]  /*1020*/  IADD3 R8, -R8, UR6, RZ ;  /* 0x0000000608087c10 */ /* 0x000fe4000fffe1ff */
[----:B------:R-:W-:-:S02]  /*1030*/  CS2R R68, SRZ ;  /* 0x0000000000447805 */ /* 0x000fc4000001ff00 */
[----:B------:R-:W-:Y:S02]  /*1040*/  CS2R R70, SRZ ;  /* 0x0000000000467805 */ /* 0x000fe4000001ff00 */
[----:B------:R-:W-:Y:S02]  /*1050*/  CS2R R72, SRZ ;  /* 0x0000000000487805 */ /* 0x000fe4000001ff00 */
[----:B------:R-:W-:Y:S02]  /*1060*/  ISETP.GE.AND P0, PT, R8, 0x1, PT ;  /* 0x000000010800780c */ /* 0x000fe40003f06270 */
[----:B------:R-:W-:Y:S02]  /*1070*/  CS2R R74, SRZ ;  /* 0x00000000004a7805 */ /* 0x000fe4000001ff00 */
[----:B------:R-:W-:Y:S02]  /*1080*/  CS2R R76, SRZ ;  /* 0x00000000004c7805 */ /* 0x000fe4000001ff00 */
[----:B------:R-:W-:-:S02]  /*1090*/  CS2R R78, SRZ ;  /* 0x00000000004e7805 */ /* 0x000fc4000001ff00 */
[----:B------:R-:W-:Y:S02]  /*10a0*/  CS2R R80, SRZ ;  /* 0x0000000000507805 */ /* 0x000fe4000001ff00 */
[----:B------:R-:W-:Y:S02]  /*10b0*/  CS2R R82, SRZ ;  /* 0x0000000000527805 */ /* 0x000fe4000001ff00 */
[----:B------:R-:W-:Y:S02]  /*10c0*/  CS2R R84, SRZ ;  /* 0x0000000000547805 */ /* 0x000fe4000001ff00 */
        /* <DEDUP_REMOVED lines=12> */
[----:B0-----:R-:W-:Y:S02]  /*1190*/  R2UR UR7, R9 ;  /* 0x00000000090772ca */ /* 0x001fe400000e0000 */
[----:B------:R-:W-:Y:S02]  /*11a0*/  CS2R R46, SRZ ;  /* 0x00000000002e7805 */ /* 0x000fe4000001ff00 */
[----:B------:R-:W-:-:S02]  /*11b0*/  CS2R R48, SRZ ;  /* 0x0000000000307805 */ /* 0x000fc4000001ff00 */
[----:B------:R-:W-:Y:S02]  /*11c0*/  CS2R R50, SRZ ;  /* 0x0000000000327805 */ /* 0x000fe4000001ff00 */
[----:B------:R-:W-:Y:S01]  /*11d0*/  CS2R R52, SRZ ;  /* 0x0000000000347805 */ /* 0x000fe2000001ff00 */
[----:B--234-:R-:W-:Y:S06]  /*11e0*/  @!P0 BRA `(.L_x_13) ;  /* 0x0000000400948947 */ /* 0x01cfec0003800000 */
[----:B------:R-:W0:Y:S01]  /*11f0*/  S2UR UR10, SR_CgaCtaId ;  /* 0x00000000000a79c3 */ /* 0x000e220000008800 */
[----:B------:R-:W-:Y:S01]  /*1200*/  ULEA.HI UR8, UR7, UR7, URZ, 0x1 ;  /* 0x0000000707087291 */ /* 0x000fe2000f8f083f */
[----:B------:R-:W-:Y:S01]  /*1210*/  IMAD.U32 R15, RZ, RZ, UR4 ;  /* 0x00000004ff0f7e24 */ /* 0x000fe2000f8e00ff */
[----:B------:R-:W-:Y:S01]  /*1220*/  UMOV UR9, 0x400 ;  /* 0x0000040000097882 */ /* 0x000fe20000000000 */
[----:B------:R-:W-:Y:S02]  /*1230*/  UPLOP3.LUT UP0, UPT, UPT, UPT, UPT, 0x40, 0x0 ;  /* 0x000000000000789c */ /* 0x000fe40003f0e870 */
[----:B------:R-:W-:-:S04]  /*1240*/  ULOP3.LUT UR8, UR8, 0x7fffe, URZ, 0xc0, !UPT ;  /* 0x0007fffe08087892 */ /* 0x000fc8000f8ec03f */
[----:B------:R-:W-:Y:S02]  /*1250*/  UIADD3 UR8, UR7, -UR8, URZ ;  /* 0x8000000807087290 */ /* 0x000fe4000fffe03f */
[----:B0-----:R-:W-:-:S04]  /*1260*/  ULEA UR9, UR10, UR9, 0x18 ;  /* 0x000000090a097291 */ /* 0x001fc8000f8ec03f */
[----:B------:R-:W-:-:S03]  /*1270*/  ULEA UR8, UR8, UR9, 0xd ;  /* 0x0000000908087291 */ /* 0x000fc6000f8e683f */
[----:B------:R-:W-:Y:S01]  /*1280*/  UMOV UR9, UR5 ;  /* 0x0000000500097c82 */ /* 0x000fe20008000000 */
[----:B------:R-:W-:-:S04]  /*1290*/  UIADD3 UR8, UR8, 0x100, URZ ;  /* 0x0000010008087890 */ /* 0x000fc8000fffe03f */
[----:B------:R-:W-:-:S03]  /*12a0*/  USHF.R.U32.HI UR7, URZ, 0x4, UR8 ;  /* 0x000000043f077899 */ /* 0x000fc60008011608 */
[----:B------:R-:W-:Y:S01]  /*12b0*/  UMOV UR8, UR5 ;  /* 0x0000000500087c82 */ /* 0x000fe20008000000 */
[----:B------:R-:W-:-:S12]  /*12c0*/  ULOP3.LUT UR7, UR7, 0x3fff, URZ, 0xc0, !UPT ;  /* 0x00003fff07077892 */ /* 0x000fd8000f8ec03f */
.L_x_20:
[----:B------:R-:W-:-:S13]  /*12d0*/  ISETP.NE.AND P1, PT, R150, 0x3, PT ;  /* 0x000000039600780c */ /* 0x000fda0003f25270 */
[----:B01----:R-:W-:Y:S05]  /*12e0*/  @!P1 BRA `(.L_x_14) ;  /* 0x0000000000049947 */ /* 0x003fea0003800000 */
[----:B------:R-:W-:Y:S01]  /*12f0*/  BPT.TRAP 0x1 ;  /* 0x000000040000795c */ /* 0x000fe20000300000 */
.L_x_14:
[----:B------:R-:W0:Y:S01]  /*1300*/  S2UR UR11, SR_CgaCtaId ;  /* 0x00000000000b79c3 */ /* 0x000e220000008800 */
[----:B------:R-:W-:Y:S01]  /*1310*/  UMOV UR10, 0x400 ;  /* 0x00000400000a7882 */ /* 0x000fe20000000000 */
[----:B------:R-:W-:Y:S01]  /*1320*/  SHF.L.U32 R11, R15, 0x1f, RZ ;  /* 0x0000001f0f0b7819 */ /* 0x000fe200000006ff */
[----:B0-----:R-:W-:-:S04]  /*1330*/  ULEA UR10, UR11, UR10, 0x18 ;  /* 0x0000000a0b0a7291 */ /* 0x001fc8000f8ec03f */
[----:B------:R-:W-:-:S09]  /*1340*/  ULEA UR11, UR8, UR10, 0x3 ;  /* 0x0000000a080b7291 */ /* 0x000fd2000f8e183f */
[----:B------:R0:W1:Y:S01]  /*1350*/  SYNCS.PHASECHK.TRANS64.TRYWAIT P0, [UR11], R11 ;  /* 0x0000000bff0075a7 */ /* 0x000062000800014b */
[----:B------:R-:W-:Y:S05]  /*1360*/  @!P1 BRA `(.L_x_15) ;  /* 0x0000000000049947 */ /* 0x000fea0003800000 */
[----:B------:R-:W-:Y:S01]  /*1370*/  BPT.TRAP 0x1 ;  /* 0x000000040000795c */ /* 0x000fe20000300000 */
.L_x_15:
[C---:B------:R-:W-:Y:S02]  /*1380*/  IMAD.SHL.U32 R9, R4.reuse, 0x40, RZ ;  /* 0x0000004004097824 */ /* 0x040fe400078e00ff */
[C---:B------:R-:W-:Y:S02]  /*1390*/  IMAD.SHL.U32 R10, R4.reuse, 0x400, RZ ;  /* 0x00000400040a7824 */ /* 0x040fe400078e00ff */
[----:B------:R-:W-:Y:S01]  /*13a0*/  IMAD.SHL.U32 R14, R4, 0x20, RZ ;  /* 0x00000020040e7824 */ /* 0x000fe200078e00ff */
[----:B------:R-:W-:-:S04]  /*13b0*/  LOP3.LUT R9, R9, 0x3800, RZ, 0xc0, !PT ;  /* 0x0000380009097812 */ /* 0x000fc800078ec0ff */
[----:B------:R-:W-:Y:S01]  /*13c0*/  LOP3.LUT R9, R9, 0x400, R10, 0xf8, !PT ;  /* 0x0000040009097812 */ /* 0x000fe200078ef80a */
[----:B------:R-:W-:-:S03]  /*13d0*/  IMAD.U32 R10, RZ, RZ, UR8 ;  /* 0x00000008ff0a7e24 */ /* 0x000fc6000f8e00ff */
[----:B------:R-:W-:-:S04]  /*13e0*/  LOP3.LUT R9, R9, 0x380, R14, 0xf8, !PT ;  /* 0x0000038009097812 */ /* 0x000fc800078ef80e */
[----:B------:R-:W-:-:S05]  /*13f0*/  SHF.R.U32.HI R9, RZ, 0x3, R9 ;  /* 0x00000003ff097819 */ /* 0x000fca0000011609 */
[----:B------:R-:W-:Y:S01]  /*1400*/  IMAD R9, R10, 0x1000, R9 ;  /* 0x000010000a097824 */ /* 0x000fe200078e0209 */
[----:B-1----:R-:W-:Y:S06]  /*1410*/  @P0 BRA `(.L_x_16) ;  /* 0x0000000000080947 */ /* 0x002fec0003800000 */
[----:B------:R-:W1:Y:S02]  /*1420*/  SYNCS.PHASECHK.TRANS64.TRYWAIT P0, [UR11], R11 ;  /* 0x0000000bff0075a7 */ /* 0x000e64000800014b */
[----:B-1----:R-:W-:Y:S05]  /*1430*/  @!P0 BRA `(.L_x_17) ;  /* 0x0000006c00888947 */ /* 0x002fea0003800000 */
.L_x_16:
[----:B------:R-:W-:Y:S01]  /*1440*/  LDS.128 R88, [R9+UR10+0x30100] ;  /* 0x0301000a09587984 */ /* 0x000fe20008000c00 */
[----:B------:R-:W-:Y:S02]  /*1450*/  UIADD3 UR11, UR10, 0x20100, URZ ;  /* 0x000201000a0b7890 */ /* 0x000fe4000fffe03f */
[----:B------:R-:W-:Y:S01]  /*1460*/  ULOP3.LUT UR18, UR7, 0x10000, URZ, 0xfc, !UPT ;  /* 0x0001000007127892 */ /* 0x000fe2000f8efc3f */
[----:B------:R-:W4:Y:S01]  /*1470*/  LDS.128 R92, [R9+UR10+0x30900] ;  /* 0x0309000a095c7984 */ /* 0x000f220008000c00 */
[----:B------:R-:W-:Y:S02]  /*1480*/  USHF.R.U32.HI UR11, URZ, 0x4, UR11 ;  /* 0x000000043f0b7899 */ /* 0x000fe4000801160b */
[----:B------:R-:W-:Y:S02]  /*1490*/  ULEA UR18, UR8, UR18, 0xb ;  /* 0x0000001208127291 */ /* 0x000fe4000f8e583f */
[----:B------:R-:W-:Y:S01]  /*14a0*/  ULOP3.LUT UR11, UR11, 0x3fff, URZ, 0xc0, !UPT ;  /* 0x00003fff0b0b7892 */ /* 0x000fe2000f8ec03f */
[----:B------:R-:W-:Y:S01]  /*14b0*/  UMOV UR13, 0x40000040 ;  /* 0x40000040000d7882 */ /* 0x000fe20000000000 */
[----:B------:R-:W-:-:S02]  /*14c0*/  UMOV UR15, 0x40000040 ;  /* 0x40000040000f7882 */ /* 0x000fc40000000000 */
[----:B------:R-:W-:Y:S01]  /*14d0*/  ULOP3.LUT UR11, UR11, 0x10000, URZ, 0xfc, !UPT ;  /* 0x000100000b0b7892 */ /* 0x000fe2000f8efc3f */
[----:B------:R-:W-:-:S03]  /*14e0*/  UMOV UR12, UR18 ;  /* 0x00000012000c7c82 */ /* 0x000fc60008000000 */
[----:B------:R-:W-:-:S07]  /*14f0*/  ULEA UR11, UR8, UR11, 0xa ;  /* 0x0000000b080b7291 */ /* 0x000fce000f8e503f */
[----:B------:R-:W-:Y:S01]  /*1500*/  UMOV UR14, UR11 ;  /* 0x0000000b000e7c82 */ /* 0x000fe20008000000 */
[----:B----4-:R-:W-:-:S06]  /*1510*/  WARPGROUP.ARRIVE ;  /* 0x00000000000079c5 */ /* 0x010fcc0000000000 */
[----:B------:R-:W-:Y:S01]  /*1520*/  HGMMA.SP.64x64x32.F32 R56, gdesc[UR12], R56, UP0, R88, 0x0 ;  /* 0x08e058000c3879f0 */ /* 0x000fe2000bf00a38 */
[----:B------:R-:W-:Y:S01]  /*1530*/  UIADD3 UR12, UR18, 0x400, URZ ;  /* 0x00000400120c7890 */ /* 0x000fe2000fffe03f */
[----:B------:R-:W-:-:S08]  /*1540*/  UMOV UR13, 0x40000040 ;  /* 0x40000040000d7882 */ /* 0x000fd00000000000 */
[----:B------:R-:W-:Y:S01]  /*1550*/  HGMMA.SP.64x64x32.F32 R24, gdesc[UR12], R24, UP0, R92, 0x0 ;  /* 0x08e05c000c1879f0 */ /* 0x000fe2000bf00a18 */
[----:B------:R-:W-:Y:S02]  /*1560*/  UIADD3 UR12, UR18, 0x2, URZ ;  /* 0x00000002120c7890 */ /* 0x000fe4000fffe03f */
[----:B------:R-:W-:Y:S01]  /*1570*/  UIADD3 UR14, UR11, 0x4, URZ ;  /* 0x000000040b0e7890 */ /* 0x000fe2000fffe03f */
[----:B------:R-:W-:Y:S01]  /*1580*/  UMOV UR13, 0x40000040 ;  /* 0x40000040000d7882 */ /* 0x000fe20000000000 */
[----:B------:R-:W-:-:S07]  /*1590*/  UMOV UR15, 0x40000040 ;  /* 0x40000040000f7882 */ /* 0x000fce0000000000 */
[----:B------:R-:W-:Y:S01]  /*15a0*/  HGMMA.SP.64x64x32.F32 R56, gdesc[UR12], R56, R89, 0x0 ;  /* 0x08e059000c3879f0 */ /* 0x000fe20008700a38 */
[----:B------:R-:W-:Y:S01]  /*15b0*/  UIADD3 UR12, UR18, 0x402, URZ ;  /* 0x00000402120c7890 */ /* 0x000fe2000fffe03f */
[----:B------:R-:W-:-:S08]  /*15c0*/  UMOV UR13, 0x40000040 ;  /* 0x40000040000d7882 */ /* 0x000fd00000000000 */
[----:B------:R-:W-:Y:S01]  /*15d0*/  HGMMA.SP.64x64x32.F32 R24, gdesc[UR12], R24, R93, 0x0 ;  /* 0x08e05d000c1879f0 */ /* 0x000fe20008700a18 */
        /* <DEDUP_REMOVED lines=15> */
[----:B------:R-:W-:Y:S03]  /*16d0*/  HGMMA.SP.64x64x32.F32 R24, gdesc[UR12], R24, R95, 0x0, gsb0 ;  /* 0x08e05f000c1879f0 */ /* 0x000fe60008000a18 */
[----:B------:R-:W-:Y:S02]  /*16e0*/  WARPGROUP.DEPBAR.LE gsb0, 0x0 ;  /* 0x00008000000079c5 */ /* 0x000fe40000010000 */
[----:B------:R-:W-:Y:S05]  /*16f0*/  @!P1 BRA `(.L_x_18) ;  /* 0x0000000000049947 */ /* 0x000fea0003800000 */
[----:B------:R-:W-:Y:S01]  /*1700*/  BPT.TRAP 0x1 ;  /* 0x000000040000795c */ /* 0x000fe20000300000 */
.L_x_18:
[----:B------:R-:W-:Y:S01]  /*1710*/  ULEA UR10, UR9, UR10, 0x3 ;  /* 0x0000000a090a7291 */ /* 0x000fe2000f8e183f */
[----:B------:R-:W-:-:S03]  /*1720*/  ISETP.GT.U32.AND P0, PT, R5, 0x1, PT ;  /* 0x000000010500780c */ /* 0x000fc60003f04070 */
[----:B------:R-:W-:-:S04]  /*1730*/  UIADD3 UR10, UR10, 0x20, URZ ;  /* 0x000000200a0a7890 */ /* 0x000fc8000fffe03f */
[----:B------:R-:W-:-:S09]  /*1740*/  UPRMT UR10, URZ, 0x654, UR10 ;  /* 0x000006543f0a7896 */ /* 0x000fd2000800000a */
[----:B------:R-:W-:Y:S01]  /*1750*/  SYNCS.ARRIVE.TRANS64.RED.A1T0 RZ, [UR10], RZ ;  /* 0x000000ffffff79a7 */ /* 0x000fe2000810040a */
[----:B------:R-:W-:Y:S05]  /*1760*/  @P0 BRA `(.L_x_19) ;  /* 0x0000000000040947 */ /* 0x000fea0003800000 */
[----:B------:R-:W-:Y:S01]  /*1770*/  BPT.TRAP 0x1 ;  /* 0x000000040000795c */ /* 0x000fe20000300000 */
.L_x_19:
[----:B------:R-:W-:Y:S01]  /*1780*/  UIADD3 UR8, UR8, 0x1, URZ ;  /* 0x0000000108087890 */ /* 0x000fe2000fffe03f */
[C---:B------:R-:W-:Y:S01]  /*1790*/  ISETP.GT.AND P0, PT, R8.reuse, 0x1, PT ;  /* 0x000000010800780c */ /* 0x040fe20003f04270 */
[----:B------:R-:W-:Y:S01]  /*17a0*/  UIADD3 UR9, UR9, 0x1, URZ ;  /* 0x0000000109097890 */ /* 0x000fe2000fffe03f */
[----:B------:R-:W-:Y:S01]  /*17b0*/  VIADD R8, R8, 0xffffffff ;  /* 0xffffffff08087836 */ /* 0x000fe20000000000 */
[----:B------:R-:W-:Y:S02]  /*17c0*/  UISETP.NE.AND UP0, UPT, UR8, 0x4, UPT ;  /* 0x000000040800788c */ /* 0x000fe4000bf05270 */
[----:B------:R-:W-:Y:S02]  /*17d0*/  UISETP.NE.AND UP1, UPT, UR9, 0x4, UPT ;  /* 0x000000040900788c */ /* 0x000fe4000bf25270 */
[----:B------:R-:W-:Y:S02]  /*17e0*/  USEL UR10, URZ, 0x1, UP0 ;  /* 0x000000013f0a7887 */ /* 0x000fe40008000000 */
[----:B------:R-:W-:-:S02]  /*17f0*/  USEL UR8, UR8, URZ, UP0 ;  /* 0x0000003f08087287 */ /* 0x000fc40008000000 */
[----:B------:R-:W-:Y:S02]  /*1800*/  USEL UR9, UR9, URZ, UP1 ;  /* 0x0000003f09097287 */ /* 0x000fe40008800000 */
[----:B------:R-:W-:Y:S01]  /*1810*/  UPLOP3.LUT UP0, UPT, UPT, UPT, UPT, 0x80, 0x0 ;  /* 0x000000000000789c */ /* 0x000fe20003f0f070 */
[----:B------:R-:W-:Y:S01]  /*1820*/  LOP3.LUT R15, R15, UR10, RZ, 0x3c, !PT ;  /* 0x0000000a0f0f7c12 */ /* 0x000fe2000f8e3cff */
[----:B------:R-:W-:Y:S09]  /*1830*/  @P0 BRA `(.L_x_20) ;  /* 0xfffffff800a40947 */ /* 0x000ff2000383ffff */
.L_x_13:
[----:B------:R-:W-:Y:S01]  /*1840*/  LOP3.LUT R8, R4, 0x60, RZ, 0xc0, !PT ;  /* 0x0000006004087812 */ /* 0x000fe200078ec0ff */
[----:B------:R-:W-:Y:S01]  /*1850*/  UIADD3 UR5, UR6, UR5, URZ ;  /* 0x0000000506057290 */ /* 0x000fe2000fffe03f */
[----:B------:R-:W-:Y:S01]  /*1860*/  SHF.R.U32.HI R9, RZ, 0x2, R4 ;  /* 0x00000002ff097819 */ /* 0x000fe20000011604 */
[----:B------:R-:W-:Y:S01]  /*1870*/  IMAD.SHL.U32 R99, R13, 0x40, RZ ;  /* 0x000000400d637824 */ /* 0x000fe200078e00ff */
[----:B------:R-:W-:Y:S01]  /*1880*/  SHF.R.U32.HI R8, RZ, 0x5, R8 ;  /* 0x00000005ff087819 */ /* 0x000fe20000011608 */
[----:B------:R-:W-:Y:S01]  /*1890*/  USHF.R.U32.HI UR7, URZ, 0x2, UR5 ;  /* 0x000000023f077899 */ /* 0x000fe20008011605 */
[----:B------:R-:W-:Y:S01]  /*18a0*/  LOP3.LUT R9, R9, 0x7, RZ, 0xc0, !PT ;  /* 0x0000000709097812 */ /* 0x000fe200078ec0ff */
[----:B------:R-:W-:Y:S01]  /*18b0*/  ULDC UR10, c[0x0][0x284] ;  /* 0x0000a100000a7ab9 */ /* 0x000fe20000000800 */
[----:B-1----:R-:W-:Y:S01]  /*18c0*/  LOP3.LUT R10, R7, 0x1, RZ, 0xc0, !PT ;  /* 0x00000001070a7812 */ /* 0x002fe200078ec0ff */
[C---:B------:R-:W-:Y:S01]  /*18d0*/  IMAD.SHL.U32 R14, R8.reuse, 0x10, RZ ;  /* 0x00000010080e7824 */ /* 0x040fe200078e00ff */
[----:B------:R-:W-:Y:S01]  /*18e0*/  ULOP3.LUT UR7, UR7, 0x1, URZ, 0xc0, !UPT ;  /* 0x0000000107077892 */ /* 0x000fe2000f8ec03f */
[--C-:B0-----:R-:W-:Y:S01]  /*18f0*/  IMAD R11, R8, -0x10, -R9.reuse ;  /* 0xfffffff0080b7824 */ /* 0x101fe200078e0a09 */
[----:B------:R-:W-:Y:S01]  /*1900*/  SHF.R.U32.HI R8, RZ, 0x1, R4 ;  /* 0x00000001ff087819 */ /* 0x000fe20000011604 */
[----:B------:R-:W-:Y:S01]  /*1910*/  ULDC.64 UR8, c[0x0][0x6d0] ;  /* 0x0001b40000087ab9 */ /* 0x000fe20000000a00 */
[----:B------:R-:W-:Y:S01]  /*1920*/  LOP3.LUT R9, R14, 0xfffffff0, R9, 0xe2, !PT ;  /* 0xfffffff00e097812 */ /* 0x000fe200078ee209 */
[----:B------:R-:W-:Y:S01]  /*1930*/  IMAD R98, R10, -0x40, R11 ;  /* 0xffffffc00a627824 */ /* 0x000fe200078e020b */
[----:B------:R-:W0:Y:S01]  /*1940*/  LDC R14, c[0x0][0x288] ;  /* 0x0000a200ff0e7b82 */ /* 0x000e220000000800 */
[----:B------:R-:W-:Y:S01]  /*1950*/  IMAD.SHL.U32 R11, R12, 0x100, RZ ;  /* 0x000001000c0b7824 */ /* 0x000fe200078e00ff */
[----:B------:R-:W-:Y:S01]  /*1960*/  LOP3.LUT R8, R9, 0x40, R8, 0xf8, !PT ;  /* 0x0000004009087812 */ /* 0x000fe200078ef808 */
[----:B------:R-:W-:Y:S01]  /*1970*/  UISETP.GT.U32.AND UP0, UPT, UR5, 0x3, UPT ;  /* 0x000000030500788c */ /* 0x000fe2000bf04070 */
[----:B------:R-:W-:Y:S01]  /*1980*/  SHF.R.S32.HI R113, RZ, 0x1f, R6 ;  /* 0x0000001fff717819 */ /* 0x000fe20000011406 */
[----:B------:R-:W-:Y:S01]  /*1990*/  UISETP.NE.U32.AND UP1, UPT, UR7, 0x1, UPT ;  /* 0x000000010700788c */ /* 0x000fe2000bf25070 */
[----:B------:R-:W-:Y:S01]  /*19a0*/  LOP3.LUT R100, R8, R11, RZ, 0xfc, !PT ;  /* 0x0000000b08647212 */ /* 0x000fe200078efcff */
[----:B------:R-:W-:Y:S01]  /*19b0*/  UISETP.LT.U32.AND UP0, UPT, UR6, 0x4, UP0 ;  /* 0x000000040600788c */ /* 0x000fe20008701070 */
[----:B------:R-:W-:Y:S01]  /*19c0*/  LOP3.LUT R10, R4, 0x3, RZ, 0xc0, !PT ;  /* 0x00000003040a7812 */ /* 0x000fe200078ec0ff */
[----:B------:R-:W-:Y:S01]  /*19d0*/  IMAD R9, R113, UR8, RZ ;  /* 0x0000000871097c24 */ /* 0x000fe2000f8e02ff */
[----:B------:R-:W-:Y:S01]  /*19e0*/  SHF.R.S32.HI R101, RZ, 0x1f, R100 ;  /* 0x0000001fff657819 */ /* 0x000fe20000011464 */
[----:B------:R-:W-:Y:S01]  /*19f0*/  UISETP.GT.U32.AND UP1, UPT, UR6, 0x3, !UP1 ;  /* 0x000000030600788c */ /* 0x000fe2000cf24070 */
[----:B------:R-:W-:Y:S01]  /*1a00*/  IADD3 R98, -R11, UR10, R98 ;  /* 0x0000000a0b627c10 */ /* 0x000fe2000fffe162 */
[C---:B------:R-:W-:Y:S01]  /*1a10*/  IMAD R15, R6.reuse, UR9, R9 ;  /* 0x00000009060f7c24 */ /* 0x040fe2000f8e0209 */
[----:B------:R-:W-:Y:S01]  /*1a20*/  ULOP3.LUT UR5, UR5, 0x3, URZ, 0xc0, !UPT ;  /* 0x0000000305057892 */ /* 0x000fe2000f8ec03f */
[----:B------:R-:W-:Y:S01]  /*1a30*/  IMAD.WIDE.U32 R8, R6, UR8, R100 ;  /* 0x0000000806087c25 */ /* 0x000fe2000f8e0064 */
[----:B------:R-:W-:Y:S01]  /*1a40*/  USEL UR8, URZ, 0x1, !UP0 ;  /* 0x000000013f087887 */ /* 0x000fe2000c000000 */
[----:B------:R-:W-:-:S02]  /*1a50*/  WARPGROUP.DEPBAR.LE gsb0, 0x0 ;  /* 0x00008000000079c5 */ /* 0x000fc40000010000 */
[----:B------:R-:W-:Y:S01]  /*1a60*/  USEL UR7, URZ, 0x1, !UP1 ;  /* 0x000000013f077887 */ /* 0x000fe2000c800000 */
[----:B------:R-:W-:-:S03]  /*1a70*/  IMAD.IADD R9, R9, 0x1, R15 ;  /* 0x0000000109097824 */ /* 0x000fc600078e020f */
[----:B------:R-:W-:Y:S01]  /*1a80*/  ULOP3.LUT UR4, UR7, UR4, UR8, 0x96, !UPT ;  /* 0x0000000407047292 */ /* 0x000fe2000f8e9608 */
[----:B0-----:R-:W-:Y:S01]  /*1a90*/  ISETP.GE.AND P0, PT, R99, R14, PT ;  /* 0x0000000e6300720c */ /* 0x001fe20003f06270 */
[----:B------:R-:W-:-:S03]  /*1aa0*/  IMAD R10, R10, -0x2, R14 ;  /* 0xfffffffe0a0a7824 */ /* 0x000fc600078e020e */
[----:B------:R-:W-:Y:S01]  /*1ab0*/  ISETP.GE.OR P0, PT, R11, UR10, P0 ;  /* 0x0000000a0b007c0c */ /* 0x000fe20008706670 */
[----:B------:R-:W-:-:S12]  /*1ac0*/  IMAD.IADD R99, R10, 0x1, -R99 ;  /* 0x000000010a637824 */ /* 0x000fd800078e0a63 */
[----:B------:R-:W-:Y:S05]  /*1ad0*/  @P0 BRA `(.L_x_21) ;  /* 0x0000004800480947 */ /* 0x000fea0003800000 */
[----:B------:R-:W0:Y:S01]  /*1ae0*/  LDC.64 R20, c[0x0][0x6c8] ;  /* 0x0001b200ff147b82 */ /* 0x000e220000000a00 */
[----:B------:R-:W-:Y:S01]  /*1af0*/  IMAD.WIDE R10, R13, 0x40, RZ ;  /* 0x000000400d0a7825 */ /* 0x000fe200078e02ff */
[----:B---3-5:R-:W-:Y:S01]  /*1b00*/  FSETP.NEU.AND P1, PT, R97, RZ, PT ;  /* 0x000000ff6100720b */ /* 0x028fe20003f2d000 */
[----:B------:R-:W-:Y:S01]  /*1b10*/  BSSY B0, `(.L_x_21) ;  /* 0x000048e000007945 */ /* 0x000fe20003800000 */
[----:B------:R-:W-:Y:S01]  /*1b20*/  ISETP.GT.AND P0, PT, R99, RZ, PT ;  /* 0x000000ff6300720c */ /* 0x000fe20003f04270 */
[----:B------:R-:W-:-:S03]  /*1b30*/  IMAD.SHL.U32 R115, R4, 0x2, RZ ;  /* 0x0000000204737824 */ /* 0x000fc600078e00ff */
[----:B------:R-:W-:Y:S02]  /*1b40*/  ISETP.GT.AND P2, PT, R98, RZ, P0 ;  /* 0x000000ff6200720c */ /* 0x000fe40000744270 */
[----:B------:R-:W-:Y:S01]  /*1b50*/  LOP3.LUT R115, R10, 0x6, R115, 0xf8, !PT ;  /* 0x000000060a737812 */ /* 0x000fe200078ef873 */
[----:B0-----:R-:W-:-:S04]  /*1b60*/  IMAD R12, R11, R20, RZ ;  /* 0x000000140b0c7224 */ /* 0x001fc800078e02ff */
[----:B------:R-:W-:-:S04]  /*1b70*/  IMAD.WIDE.U32 R14, R115, R20, R8 ;  /* 0x00000014730e7225 */ /* 0x000fc800078e0008 */
[----:B------:R-:W-:-:S04]  /*1b80*/  IMAD R9, R115, R21, R12 ;  /* 0x0000001573097224 */ /* 0x000fc800078e020c */
[----:B------:R-:W-:Y:S01]  /*1b90*/  IMAD.IADD R13, R15, 0x1, R9 ;  /* 0x000000010f0d7824 */ /* 0x000fe200078e0209 */
[----:B------:R-:W-:Y:S06]  /*1ba0*/  @!P1 BRA `(.L_x_22) ;  /* 0x00000034007c9947 */ /* 0x000fec0003800000 */
[----:B------:R-:W0:Y:S01]  /*1bb0*/  LDC.64 R102, c[0x0][0x6b0] ;  /* 0x0001ac00ff667b82 */ /* 0x000e220000000a00 */
[----:B------:R-:W-:Y:S01]  /*1bc0*/  ULDC.64 UR8, c[0x0][0x6b8] ;  /* 0x0001ae0000087ab9 */ /* 0x000fe20000000a00 */
[----:B------:R-:W-:Y:S01]  /*1bd0*/  ULDC.64 UR10, c[0x0][0x6a8] ;  /* 0x0001aa00000a7ab9 */ /* 0x000fe20000000a00 */
[----:B------:R-:W-:Y:S01]  /*1be0*/  IMAD R113, R113, UR8, RZ ;  /* 0x0000000871717c24 */ /* 0x000fe2000f8e02ff */
[----:B------:R-:W-:Y:S01]  /*1bf0*/  ULDC.64 UR12, c[0x0][0x6c0] ;  /* 0x0001b000000c7ab9 */ /* 0x000fe20000000a00 */
[----:B------:R-:W-:-:S03]  /*1c00*/  IMAD.WIDE.U32 R104, R6, UR8, R100 ;  /* 0x0000000806687c25 */ /* 0x000fc6000f8e0064 */
[----:B------:R-:W1:Y:S01]  /*1c10*/  LDC.64 R16, c[0x0][0x6b0] ;  /* 0x0001ac00ff107b82 */ /* 0x000e620000000a00 */
[----:B------:R-:W-:Y:S02]  /*1c20*/  IMAD R113, R6, UR9, R113 ;  /* 0x0000000906717c24 */ /* 0x000fe4000f8e0271 */
[----:B------:R-:W-:Y:S02]  /*1c30*/  IMAD.MOV.U32 R106, RZ, RZ, R104 ;  /* 0x000000ffff6a7224 */ /* 0x000fe400078e0068 */
[----:B------:R-:W-:Y:S02]  /*1c40*/  IMAD.IADD R107, R105, 0x1, R113 ;  /* 0x00000001696b7824 */ /* 0x000fe400078e0271 */
[-C--:B0-----:R-:W-:Y:S02]  /*1c50*/  IMAD R10, R11, R102.reuse, RZ ;  /* 0x000000660b0a7224 */ /* 0x081fe400078e02ff */
[----:B------:R-:W-:-:S04]  /*1c60*/  IMAD.WIDE.U32 R8, R115, R102, R106 ;  /* 0x0000006673087225 */ /* 0x000fc800078e006a */
[----:B------:R-:W-:Y:S01]  /*1c70*/  IMAD R117, R115, R103, R10 ;  /* 0x0000006773757224 */ /* 0x000fe200078e020a */
[----:B------:R-:W-:-:S03]  /*1c80*/  LEA R10, P1, R8, UR10, 0x2 ;  /* 0x0000000a080a7c11 */ /* 0x000fc6000f8210ff */
[----:B------:R-:W-:-:S05]  /*1c90*/  IMAD.IADD R9, R9, 0x1, R117 ;  /* 0x0000000109097824 */ /* 0x000fca00078e0275 */
[----:B------:R-:W-:-:S05]  /*1ca0*/  LEA.HI.X R11, R8, UR11, R9, 0x2, P1 ;  /* 0x0000000b080b7c11 */ /* 0x000fca00088f1409 */
[----:B------:R0:W3:Y:S01]  /*1cb0*/  @P2 LDG.E.LTC128B R88, desc[UR16][R10.64] ;  /* 0x000000100a582981 */ /* 0x0000e2000c1e1920 */
[C---:B------:R-:W-:Y:S01]  /*1cc0*/  LEA R12, P1, R14.reuse, UR12, 0x2 ;  /* 0x0000000c0e0c7c11 */ /* 0x040fe2000f8210ff */
[-C--:B------:R-:W-:Y:S01]  /*1cd0*/  IMAD.WIDE.U32 R8, R115, R102.reuse, R100 ;  /* 0x0000006673087225 */ /* 0x080fe200078e0064 */
[----:B------:R-:W-:Y:S01]  /*1ce0*/  ISETP.GT.AND P6, PT, R99, 0x1, PT ;  /* 0x000000016300780c */ /* 0x000fe20003fc4270 */
[----:B------:R-:W-:Y:S01]  /*1cf0*/  BSSY B1, `(.L_x_23) ;  /* 0x0000015000017945 */ /* 0x000fe20003800000 */
[----:B------:R-:W-:Y:S01]  /*1d00*/  LEA.HI.X R13, R14, UR13, R13, 0x2, P1 ;  /* 0x0000000d0e0d7c11 */ /* 0x000fe200088f140d */
[----:B-1----:R-:W-:Y:S01]  /*1d10*/  IMAD.WIDE.U32 R22, R115, R102, R16 ;  /* 0x0000006673167225 */ /* 0x002fe200078e0010 */
[----:B------:R-:W-:Y:S02]  /*1d20*/  ISETP.GT.AND P1, PT, R98, RZ, P6 ;  /* 0x000000ff6200720c */ /* 0x000fe40003724270 */
[----:B------:R-:W-:Y:S01]  /*1d30*/  LOP3.LUT R130, R130, 0xfffffffd, RZ, 0xc0, !PT ;  /* 0xfffffffd82827812 */ /* 0x000fe200078ec0ff */
[C---:B------:R-:W-:Y:S01]  /*1d40*/  IMAD.IADD R15, R117.reuse, 0x1, R9 ;  /* 0x00000001750f7824 */ /* 0x040fe200078e0209 */
[----:B------:R-:W-:Y:S01]  /*1d50*/  IADD3 R9, P3, R104, R22, RZ ;  /* 0x0000001668097210 */ /* 0x000fe20007f7e0ff */
[----:B------:R-:W-:-:S02]  /*1d60*/  IMAD.IADD R91, R117, 0x1, R23 ;  /* 0x00000001755b7824 */ /* 0x000fc400078e0217 */
[----:B------:R-:W-:Y:S01]  /*1d70*/  IMAD.MOV.U32 R14, RZ, RZ, R8 ;  /* 0x000000ffff0e7224 */ /* 0x000fe200078e0008 */
[----:B------:R-:W-:Y:S01]  /*1d80*/  LEA R8, P4, R9, UR10, 0x2 ;  /* 0x0000000a09087c11 */ /* 0x000fe2000f8810ff */
[----:B0-----:R-:W-:Y:S01]  /*1d90*/  IMAD.X R10, R91, 0x1, R107, P3 ;  /* 0x000000015b0a7824 */ /* 0x001fe200018e066b */
[----:B------:R-:W-:Y:S01]  /*1da0*/  @P6 LOP3.LUT R130, R130, 0x2, RZ, 0xfc, !PT ;  /* 0x0000000282826812 */ /* 0x000fe200078efcff */
[----:B------:R-:W-:-:S03]  /*1db0*/  IMAD.WIDE.U32 R14, R6, UR8, R14 ;  /* 0x00000008060e7c25 */ /* 0x000fc6000f8e000e */
[----:B------:R-:W-:Y:S01]  /*1dc0*/  LEA.HI.X R9, R9, UR11, R10, 0x2, P4 ;  /* 0x0000000b09097c11 */ /* 0x000fe2000a0f140a */
[----:B------:R-:W-:Y:S02]  /*1dd0*/  IMAD.IADD R11, R113, 0x1, R15 ;  /* 0x00000001710b7824 */ /* 0x000fe400078e020f */
[----:B---3--:R-:W-:-:S04]  /*1de0*/  FMUL R19, R88, R97 ;  /* 0x0000006158137220 */ /* 0x008fc80000400000 */
[----:B--2---:R-:W-:-:S05]  /*1df0*/  FFMA R89, R56, R96, R19 ;  /* 0x0000006038597223 */ /* 0x004fca0000000013 */
[----:B------:R0:W-:Y:S01]  /*1e00*/  @P2 STG.E desc[UR16][R12.64], R89 ;  /* 0x000000590c002986 */ /* 0x0001e2000c101910 */
[----:B------:R-:W-:Y:S01]  /*1e10*/  IADD3 R18, P2, R100, R22, RZ ;  /* 0x0000001664127210 */ /* 0x000fe20007f5e0ff */
[----:B------:R-:W-:-:S12]  /*1e20*/  @!P1 BRA `(.L_x_24) ;  /* 0x0000000000049947 */ /* 0x000fd80003800000 */
[----:B------:R1:W5:Y:S02]  /*1e30*/  LDG.E.LTC128B R88, desc[UR16][R8.64] ;  /* 0x0000001008587981 */ /* 0x000364000c1e1920 */
.L_x_24:
[----:B------:R-:W-:Y:S05]  /*1e40*/  BSYNC B1 ;  /* 0x0000000000017941 */ /* 0x000fea0003800000 */
.L_x_23:
[----:B-----5:R-:W-:Y:S01]  /*1e50*/  FMUL R56, R88, R97 ;  /* 0x0000006158387220 */ /* 0x020fe20000400000 */
[----:B-1----:R-:W-:Y:S01]  /*1e60*/  LEA R8, P3, R20, R12, 0x2 ;  /* 0x0000000c14087211 */ /* 0x002fe200078610ff */
[----:B------:R-:W-:Y:S01]  /*1e70*/  IMAD.X R19, R101, 0x1, R91, P2 ;  /* 0x0000000165137824 */ /* 0x000fe200010e065b */
[----:B------:R-:W-:Y:S01]  /*1e80*/  ISETP.GT.AND P2, PT, R98, 0x8, P0 ;  /* 0x000000086200780c */ /* 0x000fe20000744270 */
[----:B------:R-:W-:Y:S01]  /*1e90*/  FFMA R15, R57, R96, R56 ;  /* 0x00000060390f7223 */ /* 0x000fe20000000038 */
[----:B------:R-:W-:Y:S01]  /*1ea0*/  LEA.HI.X R9, R20, R13, R21, 0x2, P3 ;  /* 0x0000000d14097211 */ /* 0x000fe200018f1415 */
[----:B------:R-:W-:Y:S01]  /*1eb0*/  IMAD.WIDE.U32 R18, R6, UR8, R18 ;  /* 0x0000000806127c25 */ /* 0x000fe2000f8e0012 */
[C---:B------:R-:W-:Y:S01]  /*1ec0*/  LEA R10, P4, R14.reuse, UR10, 0x2 ;  /* 0x0000000a0e0a7c11 */ /* 0x040fe2000f8810ff */
[----:B------:R-:W-:Y:S02]  /*1ed0*/  BSSY B1, `(.L_x_25) ;  /* 0x0000008000017945 */ /* 0x000fe40003800000 */
[----:B------:R1:W-:Y:S01]  /*1ee0*/  @P1 STG.E desc[UR16][R8.64], R15 ;  /* 0x0000000f08001986 */ /* 0x0003e2000c101910 */
[----:B------:R-:W-:Y:S01]  /*1ef0*/  LEA.HI.X R11, R14, UR11, R11, 0x2, P4 ;  /* 0x0000000b0e0b7c11 */ /* 0x000fe2000a0f140b */
[----:B------:R-:W-:-:S02]  /*1f00*/  IMAD.MOV.U32 R23, RZ, RZ, R91 ;  /* 0x000000ffff177224 */ /* 0x000fc400078e005b */
[----:B------:R-:W-:Y:S02]  /*1f10*/  IMAD R108, R103, 0x7, RZ ;  /* 0x00000007676c7824 */ /* 0x000fe400078e02ff */
[----:B------:R-:W-:Y:S01]  /*1f20*/  IMAD.IADD R57, R113, 0x1, R19 ;  /* 0x0000000171397824 */ /* 0x000fe200078e0213 */
[----:B------:R-:W-:Y:S06]  /*1f30*/  @!P2 BRA `(.L_x_26) ;  /* 0x000000000004a947 */ /* 0x000fec0003800000 */
[----:B------:R2:W5:Y:S02]  /*1f40*/  LDG.E.LTC128B R88, desc[UR16][R10.64+0x20] ;  /* 0x000020100a587981 */ /* 0x000564000c1e1920 */
.L_x_26:
[----:B------:R-:W-:Y:S05]  /*1f50*/  BSYNC B1 ;  /* 0x0000000000017941 */ /* 0x000fea0003800000 */
.L_x_25:
[----:B------:R-:W-:Y:S01]  /*1f60*/  ISETP.GT.AND P3, PT, R98, 0x8, P6 ;  /* 0x000000086200780c */ /* 0x000fe20003764270 */
[----:B-1---5:R-:W-:Y:S01]  /*1f70*/  FMUL R15, R88, R97 ;  /* 0x00000061580f7220 */ /* 0x022fe20000400000 */
[----:B------:R-:W-:Y:S01]  /*1f80*/  ISETP.GT.AND P5, PT, R99, 0x8, PT ;  /* 0x000000086300780c */ /* 0x000fe20003fa4270 */
[----:B------:R-:W-:Y:S01]  /*1f90*/  IMAD.WIDE.U32 R22, R102, 0x7, R22 ;  /* 0x0000000766167825 */ /* 0x000fe200078e0016 */
[----:B------:R-:W-:-:S03]  /*1fa0*/  LEA R14, P1, R18, UR10, 0x2 ;  /* 0x0000000a120e7c11 */ /* 0x000fc6000f8210ff */
[----:B0-----:R-:W-:Y:S01]  /*1fb0*/  FFMA R89, R58, R96, R15 ;  /* 0x000000603a597223 */ /* 0x001fe2000000000f */
[----:B------:R-:W-:Y:S01]  /*1fc0*/  LOP3.LUT R130, R130, 0xfffffffb, RZ, 0xc0, !PT ;  /* 0xfffffffb82827812 */ /* 0x000fe200078ec0ff */
[----:B------:R-:W-:Y:S01]  /*1fd0*/  BSSY B1, `(.L_x_27) ;  /* 0x000000b000017945 */ /* 0x000fe20003800000 */
[----:B------:R-:W-:Y:S01]  /*1fe0*/  LEA.HI.X R15, R18, UR11, R57, 0x2, P1 ;  /* 0x0000000b120f7c11 */ /* 0x000fe200088f1439 */
[----:B------:R-:W-:Y:S01]  /*1ff0*/  IMAD.IADD R57, R23, 0x1, R108 ;  /* 0x0000000117397824 */ /* 0x000fe200078e026c */
[----:B------:R-:W-:Y:S01]  /*2000*/  IADD3 R19, P1, R104, R22, RZ ;  /* 0x0000001668137210 */ /* 0x000fe20007f3e0ff */
[----:B------:R0:W-:Y:S01]  /*2010*/  @P2 STG.E desc[UR16][R12.64+0x20], R89 ;  /* 0x000020590c002986 */ /* 0x0001e2000c101910 */
[----:B------:R-:W-:-:S03]  /*2020*/  ISETP.GT.AND P2, PT, R98, RZ, P5 ;  /* 0x000000ff6200720c */ /* 0x000fc60002f44270 */
[----:B------:R-:W-:Y:S01]  /*2030*/  IMAD.X R58, R57, 0x1, R107, P1 ;  /* 0x00000001393a7824 */ /* 0x000fe200008e066b */
[----:B------:R-:W-:Y:S02]  /*2040*/  @P5 LOP3.LUT R130, R130, 0x4, RZ, 0xfc, !PT ;  /* 0x0000000482825812 */ /* 0x000fe400078efcff */
[----:B------:R-:W-:Y:S01]  /*2050*/  LEA R18, P1, R19, UR10, 0x2 ;  /* 0x0000000a13127c11 */ /* 0x000fe2000f8210ff */
[----:B------:R-:W-:-:S12]  /*2060*/  @!P3 BRA `(.L_x_28) ;  /* 0x000000000004b947 */ /* 0x000fd80003800000 */
[----:B------:R1:W5:Y:S02]  /*2070*/  LDG.E.LTC128B R88, desc[UR16][R14.64+0x20] ;  /* 0x000020100e587981 */ /* 0x000364000c1e1920 */
.L_x_28:
[----:B------:R-:W-:Y:S05]  /*2080*/  BSYNC B1 ;  /* 0x0000000000017941 */ /* 0x000fea0003800000 */
.L_x_27:
[----:B-----5:R-:W-:Y:S01]  /*2090*/  FMUL R56, R88, R97 ;  /* 0x0000006158387220 */ /* 0x020fe20000400000 */
[----:B------:R-:W-:Y:S01]  /*20a0*/  IMAD.MOV.U32 R116, RZ, RZ, R88 ;  /* 0x000000ffff747224 */ /* 0x000fe200078e0058 */
[----:B------:R-:W-:Y:S02]  /*20b0*/  LEA.HI.X R19, R19, UR11, R58, 0x2, P1 ;  /* 0x0000000b13137c11 */ /* 0x000fe400088f143a */
[----:B------:R-:W-:-:S05]  /*20c0*/  FFMA R59, R59, R96, R56 ;  /* 0x000000603b3b7223 */ /* 0x000fca0000000038 */
[----:B------:R3:W-:Y:S04]  /*20d0*/  @P3 STG.E desc[UR16][R8.64+0x20], R59 ;  /* 0x0000203b08003986 */ /* 0x0007e8000c101910 */
[----:B------:R4:W3:Y:S01]  /*20e0*/  @P2 LDG.E.LTC128B R116, desc[UR16][R18.64] ;  /* 0x0000001012742981 */ /* 0x0008e2000c1e1920 */
[----:B------:R-:W-:Y:S01]  /*20f0*/  IADD3 R22, P1, R22, R102, RZ ;  /* 0x0000006616167210 */ /* 0x000fe20007f3e0ff */
[----:B------:R-:W-:Y:S01]  /*2100*/  IMAD.WIDE.U32 R136, R20, 0x1c, R8 ;  /* 0x0000001c14887825 */ /* 0x000fe200078e0008 */
[----:B------:R-:W-:-:S03]  /*2110*/  ISETP.GT.AND P4, PT, R99, 0x9, PT ;  /* 0x000000096300780c */ /* 0x000fc60003f84270 */
[----:B------:R-:W-:Y:S02]  /*2120*/  IMAD.X R23, R57, 0x1, R103, P1 ;  /* 0x0000000139177824 */ /* 0x000fe400008e0667 */
[----:B------:R-:W-:-:S04]  /*2130*/  IMAD.WIDE.U32 R138, R102, 0x7, R22 ;  /* 0x00000007668a7825 */ /* 0x000fc800078e0016 */
[----:B------:R-:W-:Y:S01]  /*2140*/  IMAD.IADD R140, R108, 0x1, R139 ;  /* 0x000000016c8c7824 */ /* 0x000fe200078e028b */
[----:B------:R-:W-:Y:S01]  /*2150*/  IADD3 R56, P1, R138, R102, RZ ;  /* 0x000000668a387210 */ /* 0x000fe20007f3e0ff */
[----:B----4-:R-:W-:-:S04]  /*2160*/  IMAD R19, R21, 0x1c, RZ ;  /* 0x0000001c15137824 */ /* 0x010fc800078e02ff */
[----:B------:R-:W-:Y:S02]  /*2170*/  IMAD.X R57, R140, 0x1, R103, P1 ;  /* 0x000000018c397824 */ /* 0x000fe400008e0667 */
[----:B------:R-:W-:Y:S02]  /*2180*/  IMAD.IADD R19, R137, 0x1, R19 ;  /* 0x0000000189137824 */ /* 0x000fe400078e0213 */
[----:B------:R-:W-:-:S04]  /*2190*/  IMAD.WIDE.U32 R90, R102, 0x7, R56 ;  /* 0x00000007665a7825 */ /* 0x000fc800078e0038 */
[----:B------:R-:W-:Y:S01]  /*21a0*/  IMAD.IADD R142, R108, 0x1, R91 ;  /* 0x000000016c8e7824 */ /* 0x000fe200078e025b */
[----:B------:R-:W-:-:S05]  /*21b0*/  IADD3 R88, P1, R90, R102, RZ ;  /* 0x000000665a587210 */ /* 0x000fca0007f3e0ff */
[----:B0-----:R-:W-:Y:S02]  /*21c0*/  IMAD.X R89, R142, 0x1, R103, P1 ;  /* 0x000000018e597824 */ /* 0x001fe400008e0667 */
[----:B------:R-:W-:-:S04]  /*21d0*/  IMAD.WIDE.U32 R94, R102, 0x7, R88 ;  /* 0x00000007665e7825 */ /* 0x000fc800078e0058 */
[----:B------:R-:W-:Y:S01]  /*21e0*/  IMAD.IADD R132, R108, 0x1, R95 ;  /* 0x000000016c847824 */ /* 0x000fe200078e025f */
[----:B------:R-:W-:-:S05]  /*21f0*/  IADD3 R92, P1, R94, R102, RZ ;  /* 0x000000665e5c7210 */ /* 0x000fca0007f3e0ff */
[----:B------:R-:W-:Y:S02]  /*2200*/  IMAD.X R93, R132, 0x1, R103, P1 ;  /* 0x00000001845d7824 */ /* 0x000fe400008e0667 */
[----:B------:R-:W-:-:S04]  /*2210*/  IMAD.WIDE.U32 R126, R102, 0x7, R92 ;  /* 0x00000007667e7825 */ /* 0x000fc800078e005c */
[----:B------:R-:W-:Y:S01]  /*2220*/  IMAD.IADD R114, R108, 0x1, R127 ;  /* 0x000000016c727824 */ /* 0x000fe200078e027f */
[----:B------:R-:W-:-:S05]  /*2230*/  IADD3 R124, P1, R126, R102, RZ ;  /* 0x000000667e7c7210 */ /* 0x000fca0007f3e0ff */
[----:B------:R-:W-:Y:S02]  /*2240*/  IMAD.X R125, R114, 0x1, R103, P1 ;  /* 0x00000001727d7824 */ /* 0x000fe400008e0667 */
[----:B------:R-:W-:-:S04]  /*2250*/  IMAD.WIDE.U32 R122, R102, 0x7, R124 ;  /* 0x00000007667a7825 */ /* 0x000fc800078e007c */
[----:B------:R-:W-:Y:S01]  /*2260*/  IMAD.IADD R112, R108, 0x1, R123 ;  /* 0x000000016c707824 */ /* 0x000fe200078e027b */
[----:B------:R-:W-:-:S05]  /*2270*/  IADD3 R120, P1, R122, R102, RZ ;  /* 0x000000667a787210 */ /* 0x000fca0007f3e0ff */
[----:B------:R-:W-:Y:S01]  /*2280*/  IMAD.X R121, R112, 0x1, R103, P1 ;  /* 0x0000000170797824 */ /* 0x000fe200008e0667 */
[----:B------:R-:W-:Y:S01]  /*2290*/  IADD3 R18, P1, R22, R104, RZ ;  /* 0x0000006816127210 */ /* 0x000fe20007f3e0ff */
[----:B------:R-:W-:-:S04]  /*22a0*/  IMAD.WIDE.U32 R118, R102, 0x7, R120 ;  /* 0x0000000766767825 */ /* 0x000fc800078e0078 */
[----:B------:R-:W-:Y:S01]  /*22b0*/  IMAD.X R23, R23, 0x1, R107, P1 ;  /* 0x0000000117177824 */ /* 0x000fe200008e066b */
[----:B------:R-:W-:Y:S01]  /*22c0*/  IADD3 R131, P1, P3, R104, R102, R118 ;  /* 0x0000006668837210 */ /* 0x000fe20007b3e076 */
[----:B------:R-:W-:-:S05]  /*22d0*/  IMAD.IADD R133, R108, 0x1, R119 ;  /* 0x000000016c857824 */ /* 0x000fca00078e0277 */
[----:B------:R-:W-:Y:S02]  /*22e0*/  IADD3.X R110, R107, R103, R133, P1, P3 ;  /* 0x000000676b6e7210 */ /* 0x000fe40000fe6485 */
[----:B------:R-:W-:-:S04]  /*22f0*/  LEA R22, P1, R18, UR10, 0x2 ;  /* 0x0000000a12167c11 */ /* 0x000fc8000f8210ff */
[----:B------:R-:W-:Y:S01]  /*2300*/  LEA.HI.X R23, R18, UR11, R23, 0x2, P1 ;  /* 0x0000000b12177c11 */ /* 0x000fe200088f1417 */
[----:B------:R-:W-:Y:S01]  /*2310*/  IMAD.MOV.U32 R18, RZ, RZ, R136 ;  /* 0x000000ffff127224 */ /* 0x000fe200078e0088 */
[----:B------:R-:W-:Y:S01]  /*2320*/  ISETP.GT.AND P1, PT, R98, RZ, P4 ;  /* 0x000000ff6200720c */ /* 0x000fe20002724270 */
[----:B---3--:R-:W-:-:S04]  /*2330*/  FMUL R59, R116, R97 ;  /* 0x00000061743b7220 */ /* 0x008fc80000400000 */
[----:B------:R-:W-:-:S05]  /*2340*/  FFMA R109, R60, R96, R59 ;  /* 0x000000603c6d7223 */ /* 0x000fca000000003b */
[----:B------:R0:W-:Y:S04]  /*2350*/  @P2 STG.E desc[UR16][R18.64], R109 ;  /* 0x0000006d12002986 */ /* 0x0001e8000c101910 */
[----:B------:R-:W3:Y:S01]  /*2360*/  @P1 LDG.E.LTC128B R116, desc[UR16][R22.64] ;  /* 0x0000001016741981 */ /* 0x000ee2000c1e1920 */
[----:B------:R-:W-:Y:S01]  /*2370*/  IMAD.WIDE.U32 R58, R102, 0x7, R16 ;  /* 0x00000007663a7825 */ /* 0x000fe200078e0010 */
[----:B------:R-:W-:Y:S01]  /*2380*/  SHF.L.U64.HI R111, R20, 0x5, R21 ;  /* 0x00000005146f7819 */ /* 0x000fe20000010215 */
[----:B------:R-:W-:Y:S02]  /*2390*/  BSSY B1, `(.L_x_29) ;  /* 0x0000017000017945 */ /* 0x000fe40003800000 */
[----:B------:R-:W-:Y:S02]  /*23a0*/  IMAD.IADD R59, R108, 0x1, R59 ;  /* 0x000000016c3b7824 */ /* 0x000fe400078e023b */
[----:B0-----:R-:W-:-:S02]  /*23b0*/  IMAD.SHL.U32 R109, R20, 0x20, RZ ;  /* 0x00000020146d7824 */ /* 0x001fc400078e00ff */
[----:B------:R-:W-:-:S03]  /*23c0*/  IMAD.WIDE.U32 R16, R115, R102, R58 ;  /* 0x0000006673107225 */ /* 0x000fc600078e003a */
[----:B------:R-:W-:-:S04]  /*23d0*/  IADD3 R128, P2, R100, R16, RZ ;  /* 0x0000001064807210 */ /* 0x000fc80007f5e0ff */
[----:B------:R-:W-:-:S03]  /*23e0*/  IADD3.X R129, R101, R117, R17, P2, !PT ;  /* 0x0000007565817210 */ /* 0x000fc600017fe411 */
[----:B------:R-:W-:-:S04]  /*23f0*/  IMAD.WIDE.U32 R128, R6, UR8, R128 ;  /* 0x0000000806807c25 */ /* 0x000fc8000f8e0080 */
[----:B------:R-:W-:Y:S01]  /*2400*/  IMAD.IADD R17, R113, 0x1, R129 ;  /* 0x0000000171117824 */ /* 0x000fe200078e0281 */
[----:B------:R-:W-:-:S04]  /*2410*/  LEA R16, P2, R128, UR10, 0x2 ;  /* 0x0000000a80107c11 */ /* 0x000fc8000f8410ff */
[----:B------:R-:W-:Y:S02]  /*2420*/  LEA.HI.X R17, R128, UR11, R17, 0x2, P2 ;  /* 0x0000000b80117c11 */ /* 0x000fe400090f1411 */
[----:B------:R-:W-:-:S05]  /*2430*/  IADD3 R20, P2, R109, R8, RZ ;  /* 0x000000086d147210 */ /* 0x000fca0007f5e0ff */
[----:B------:R-:W-:Y:S01]  /*2440*/  IMAD.X R21, R111, 0x1, R9, P2 ;  /* 0x000000016f157824 */ /* 0x000fe200010e0609 */
[----:B------:R-:W-:-:S05]  /*2450*/  IADD3 R134, P2, R58, R102, RZ ;  /* 0x000000663a867210 */ /* 0x000fca0007f5e0ff */
[----:B------:R-:W-:Y:S01]  /*2460*/  IMAD.X R135, R59, 0x1, R103, P2 ;  /* 0x000000013b877824 */ /* 0x000fe200010e0667 */
[----:B------:R-:W-:Y:S01]  /*2470*/  ISETP.GT.AND P2, PT, R98, 0x8, P5 ;  /* 0x000000086200780c */ /* 0x000fe20002f44270 */
[----:B---3--:R-:W-:-:S04]  /*2480*/  FMUL R22, R116, R97 ;  /* 0x0000006174167220 */ /* 0x008fc80000400000 */
[----:B------:R-:W-:Y:S01]  /*2490*/  FFMA R129, R61, R96, R22 ;  /* 0x000000603d817223 */ /* 0x000fe20000000016 */
[----:B------:R-:W-:-:S04]  /*24a0*/  IMAD.WIDE.U32 R22, R115, R102, R134 ;  /* 0x0000006673167225 */ /* 0x000fc800078e0086 */
[----:B------:R0:W-:Y:S01]  /*24b0*/  @P1 STG.E desc[UR16][R20.64], R129 ;  /* 0x0000008114001986 */ /* 0x0001e2000c101910 */
[----:B------:R-:W-:-:S04]  /*24c0*/  IADD3 R60, P1, R100, R22, RZ ;  /* 0x00000016643c7210 */ /* 0x000fc80007f3e0ff */
[----:B------:R-:W-:Y:S01]  /*24d0*/  IADD3.X R61, R101, R117, R23, P1, !PT ;  /* 0x00000075653d7210 */ /* 0x000fe20000ffe417 */
[----:B------:R-:W-:Y:S08]  /*24e0*/  @!P2 BRA `(.L_x_30) ;  /* 0x000000000004a947 */ /* 0x000ff00003800000 */
[----:B------:R3:W5:Y:S02]  /*24f0*/  LDG.E.LTC128B R116, desc[UR16][R16.64+0x20] ;  /* 0x0000201010747981 */ /* 0x000764000c1e1920 */
.L_x_30:
[----:B------:R-:W-:Y:S05]  /*2500*/  BSYNC B1 ;  /* 0x0000000000017941 */ /* 0x000fea0003800000 */
.L_x_29:
[----:B-----5:R-:W-:Y:S01]  /*2510*/  FMUL R23, R116, R97 ;  /* 0x0000006174177220 */ /* 0x020fe20000400000 */
[----:B------:R-:W-:Y:S01]  /*2520*/  IMAD.WIDE.U32 R60, R6, UR8, R60 ;  /* 0x00000008063c7c25 */ /* 0x000fe2000f8e003c */
[----:B------:R-:W-:Y:S03]  /*2530*/  BSSY B1, `(.L_x_31) ;  /* 0x0000009000017945 */ /* 0x000fe60003800000 */
[----:B0-----:R-:W-:Y:S01]  /*2540*/  FFMA R129, R62, R96, R23 ;  /* 0x000000603e817223 */ /* 0x001fe20000000017 */
[----:B------:R-:W-:Y:S01]  /*2550*/  IMAD.IADD R23, R113, 0x1, R61 ;  /* 0x0000000171177824 */ /* 0x000fe200078e023d */
[----:B------:R-:W-:-:S03]  /*2560*/  LEA R22, P1, R60, UR10, 0x2 ;  /* 0x0000000a3c167c11 */ /* 0x000fc6000f8210ff */
[----:B------:R0:W-:Y:S01]  /*2570*/  @P2 STG.E desc[UR16][R18.64+0x20], R129 ;  /* 0x0000208112002986 */ /* 0x0001e2000c101910 */
[----:B------:R-:W-:Y:S02]  /*2580*/  ISETP.GT.AND P2, PT, R98, 0x8, P4 ;  /* 0x000000086200780c */ /* 0x000fe40002744270 */
[----:B------:R-:W-:-:S11]  /*2590*/  LEA.HI.X R23, R60, UR11, R23, 0x2, P1 ;  /* 0x0000000b3c177c11 */ /* 0x000fd600088f1417 */
[----:B0-----:R-:W-:Y:S05]  /*25a0*/  @!P2 BRA `(.L_x_32) ;  /* 0x000000000004a947 */ /* 0x001fea0003800000 */
[----:B------:R0:W5:Y:S02]  /*25b0*/  LDG.E.LTC128B R116, desc[UR16][R22.64+0x20] ;  /* 0x0000201016747981 */ /* 0x000164000c1e1920 */
.L_x_32:
[----:B------:R-:W-:Y:S05]  /*25c0*/  BSYNC B1 ;  /* 0x0000000000017941 */ /* 0x000fea0003800000 */
.L_x_31:
[----:B------:R-:W-:Y:S01]  /*25d0*/  IADD3 R138, P1, R104, R138, RZ ;  /* 0x0000008a688a7210 */ /* 0x000fe20007f3e0ff */
[----:B-----5:R-:W-:Y:S01]  /*25e0*/  FMUL R60, R116, R97 ;  /* 0x00000061743c7220 */ /* 0x020fe20000400000 */
[----:B------:R-:W-:Y:S01]  /*25f0*/  ISETP.GT.AND P3, PT, R99, 0x10, PT ;  /* 0x000000106300780c */ /* 0x000fe20003f64270 */
[----:B------:R-:W-:Y:S01]  /*2600*/  BSSY B1, `(.L_x_33) ;  /* 0x000000d000017945 */ /* 0x000fe20003800000 */
[----:B------:R-:W-:Y:S01]  /*2610*/  LOP3.LUT R130, R130, 0xffffffef, RZ, 0xc0, !PT ;  /* 0xffffffef82827812 */ /* 0x000fe200078ec0ff */
[----:B------:R-:W-:Y:S01]  /*2620*/  IMAD.X R61, R140, 0x1, R107, P1 ;  /* 0x000000018c3d7824 */ /* 0x000fe200008e066b */
[----:B------:R-:W-:Y:S01]  /*2630*/  IADD3 R62, P1, R109, R136, RZ ;  /* 0x000000886d3e7210 */ /* 0x000fe20007f3e0ff */
[----:B------:R-:W-:-:S04]  /*2640*/  FFMA R129, R63, R96, R60 ;  /* 0x000000603f817223 */ /* 0x000fc8000000003c */
[----:B------:R-:W-:Y:S01]  /*2650*/  IMAD.X R63, R111, 0x1, R19, P1 ;  /* 0x000000016f3f7824 */ /* 0x000fe200008e0613 */
[----:B------:R-:W-:Y:S01]  /*2660*/  ISETP.GT.AND P1, PT, R98, RZ, P3 ;  /* 0x000000ff6200720c */ /* 0x000fe20001f24270 */
[----:B------:R4:W-:Y:S01]  /*2670*/  @P2 STG.E desc[UR16][R20.64+0x20], R129 ;  /* 0x0000208114002986 */ /* 0x0009e2000c101910 */
[----:B------:R-:W-:Y:S02]  /*2680*/  LEA R60, P2, R138, UR10, 0x2 ;  /* 0x0000000a8a3c7c11 */ /* 0x000fe4000f8410ff */
[----:B------:R-:W-:Y:S02]  /*2690*/  @P3 LOP3.LUT R130, R130, 0x10, RZ, 0xfc, !PT ;  /* 0x0000001082823812 */ /* 0x000fe400078efcff */
[----:B------:R-:W-:-:S07]  /*26a0*/  LEA.HI.X R61, R138, UR11, R61, 0x2, P2 ;  /* 0x0000000b8a3d7c11 */ /* 0x000fce00090f143d */
[----:B----4-:R-:W-:Y:S05]  /*26b0*/  @!P1 BRA `(.L_x_34) ;  /* 0x0000000000049947 */ /* 0x010fea0003800000 */
[----:B------:R4:W5:Y:S02]  /*26c0*/  LDG.E.LTC128B R116, desc[UR16][R60.64] ;  /* 0x000000103c747981 */ /* 0x000964000c1e1920 */
.L_x_34:
[----:B------:R-:W-:Y:S05]  /*26d0*/  BSYNC B1 ;  /* 0x0000000000017941 */ /* 0x000fea0003800000 */
.L_x_33:
[----:B----45:R-:W-:Y:S01]  /*26e0*/  FMUL R61, R116, R97 ;  /* 0x00000061743d7220 */ /* 0x030fe20000400000 */
[----:B------:R-:W-:Y:S01]  /*26f0*/  IMAD.WIDE.U32 R58, R102, 0x7, R58 ;  /* 0x00000007663a7825 */ /* 0x000fe200078e003a */
[----:B------:R-:W-:Y:S01]  /*2700*/  ISETP.GT.AND P2, PT, R99, 0x11, PT ;  /* 0x000000116300780c */ /* 0x000fe20003f44270 */
[----:B------:R-:W-:Y:S02]  /*2710*/  BSSY B1, `(.L_x_35) ;  /* 0x00000aa000017945 */ /* 0x000fe40003800000 */
[----:B------:R-:W-:Y:S01]  /*2720*/  FFMA R91, R64, R96, R61 ;  /* 0x00000060405b7223 */ /* 0x000fe2000000003d */
[----:B------:R-:W-:-:S04]  /*2730*/  IMAD.WIDE.U32 R134, R102, 0x7, R134 ;  /* 0x0000000766867825 */ /* 0x000fc800078e0086 */
[----:B------:R4:W-:Y:S01]  /*2740*/  @P1 STG.E desc[UR16][R62.64], R91 ;  /* 0x0000005b3e001986 */ /* 0x0009e2000c101910 */
[----:B------:R-:W-:-:S05]  /*2750*/  IADD3 R56, P1, R56, R104, RZ ;  /* 0x0000006838387210 */ /* 0x000fca0007f3e0ff */
[----:B------:R-:W-:Y:S01]  /*2760*/  IMAD.X R57, R57, 0x1, R107, P1 ;  /* 0x0000000139397824 */ /* 0x000fe200008e066b */
[----:B------:R-:W-:-:S04]  /*2770*/  LEA R128, P1, R56, UR10, 0x2 ;  /* 0x0000000a38807c11 */ /* 0x000fc8000f8210ff */
[----:B------:R-:W-:Y:S02]  /*2780*/  LEA.HI.X R129, R56, UR11, R57, 0x2, P1 ;  /* 0x0000000b38817c11 */ /* 0x000fe400088f1439 */
[----:B------:R-:W-:-:S05]  /*2790*/  IADD3 R60, P1, R109, R20, RZ ;  /* 0x000000146d3c7210 */ /* 0x000fca0007f3e0ff */
[----:B------:R-:W-:Y:S01]  /*27a0*/  IMAD.X R61, R111, 0x1, R21, P1 ;  /* 0x000000016f3d7824 */ /* 0x000fe200008e0615 */
[----:B------:R-:W-:-:S04]  /*27b0*/  IADD3 R138, P1, R58, R102, RZ ;  /* 0x000000663a8a7210 */ /* 0x000fc80007f3e0ff */
[----:B------:R-:W-:Y:S02]  /*27c0*/  IADD3.X R139, R103, R108, R59, P1, !PT ;  /* 0x0000006c678b7210 */ /* 0x000fe40000ffe43b */
[-C--:B------:R-:W-:Y:S01]  /*27d0*/  IADD3 R140, P1, R134, R102.reuse, RZ ;  /* 0x00000066868c7210 */ /* 0x080fe20007f3e0ff */
[----:B------:R-:W-:-:S03]  /*27e0*/  IMAD.WIDE.U32 R56, R115, R102, R138 ;  /* 0x0000006673387225 */ /* 0x000fc600078e008a */
[----:B------:R-:W-:Y:S01]  /*27f0*/  IADD3.X R141, R103, R108, R135, P1, !PT ;  /* 0x0000006c678d7210 */ /* 0x000fe20000ffe487 */
[----:B------:R-:W-:Y:S01]  /*2800*/  IMAD.WIDE.U32 R138, R102, 0x7, R138 ;  /* 0x00000007668a7825 */ /* 0x000fe200078e008a */
[----:B------:R-:W-:-:S03]  /*2810*/  IADD3 R56, P1, R100, R56, RZ ;  /* 0x0000003864387210 */ /* 0x000fc60007f3e0ff */
[----:B------:R-:W-:Y:S01]  /*2820*/  IMAD.WIDE.U32 R58, R115, R102, R140 ;  /* 0x00000066733a7225 */ /* 0x000fe200078e008c */
[----:B------:R-:W-:-:S03]  /*2830*/  IADD3.X R57, R101, R117, R57, P1, !PT ;  /* 0x0000007565397210 */ /* 0x000fc60000ffe439 */
[----:B------:R-:W-:Y:S01]  /*2840*/  IMAD.WIDE.U32 R140, R102, 0x7, R140 ;  /* 0x00000007668c7825 */ /* 0x000fe200078e008c */
[----:B------:R-:W-:-:S03]  /*2850*/  IADD3 R134, P1, R100, R58, RZ ;  /* 0x0000003a64867210 */ /* 0x000fc60007f3e0ff */
[----:B------:R-:W-:Y:S01]  /*2860*/  IMAD.WIDE.U32 R56, R6, UR8, R56 ;  /* 0x0000000806387c25 */ /* 0x000fe2000f8e0038 */
[----:B------:R-:W-:-:S03]  /*2870*/  IADD3.X R135, R101, R117, R59, P1, !PT ;  /* 0x0000007565877210 */ /* 0x000fc60000ffe43b */
[----:B------:R-:W-:Y:S01]  /*2880*/  IMAD.IADD R57, R113, 0x1, R57 ;  /* 0x0000000171397824 */ /* 0x000fe200078e0239 */
[----:B------:R-:W-:Y:S01]  /*2890*/  LEA R58, P1, R56, UR10, 0x2 ;  /* 0x0000000a383a7c11 */ /* 0x000fe2000f8210ff */
[----:B------:R-:W-:-:S03]  /*28a0*/  IMAD.WIDE.U32 R134, R6, UR8, R134 ;  /* 0x0000000806867c25 */ /* 0x000fc6000f8e0086 */
[----:B------:R-:W-:Y:S01]  /*28b0*/  LEA.HI.X R59, R56, UR11, R57, 0x2, P1 ;  /* 0x0000000b383b7c11 */ /* 0x000fe200088f1439 */
[----:B------:R-:W-:Y:S01]  /*28c0*/  IMAD.IADD R57, R113, 0x1, R135 ;  /* 0x0000000171397824 */ /* 0x000fe200078e0287 */
[----:B------:R-:W-:-:S04]  /*28d0*/  LEA R56, P1, R134, UR10, 0x2 ;  /* 0x0000000a86387c11 */ /* 0x000fc8000f8210ff */
[----:B------:R-:W-:Y:S02]  /*28e0*/  LEA.HI.X R57, R134, UR11, R57, 0x2, P1 ;  /* 0x0000000b86397c11 */ /* 0x000fe400088f1439 */
[----:B------:R-:W-:-:S05]  /*28f0*/  IADD3 R90, P1, R104, R90, RZ ;  /* 0x0000005a685a7210 */ /* 0x000fca0007f3e0ff */
[----:B----4-:R-:W-:Y:S01]  /*2900*/  IMAD.X R91, R142, 0x1, R107, P1 ;  /* 0x000000018e5b7824 */ /* 0x010fe200008e066b */
[----:B------:R-:W-:-:S04]  /*2910*/  LEA R134, P1, R90, UR10, 0x2 ;  /* 0x0000000a5a867c11 */ /* 0x000fc8000f8210ff */
[----:B------:R-:W-:Y:S02]  /*2920*/  LEA.HI.X R135, R90, UR11, R91, 0x2, P1 ;  /* 0x0000000b5a877c11 */ /* 0x000fe400088f145b */
[----:B------:R-:W-:-:S05]  /*2930*/  IADD3 R64, P1, R88, R104, RZ ;  /* 0x0000006858407210 */ /* 0x000fca0007f3e0ff */
[----:B------:R-:W-:Y:S01]  /*2940*/  IMAD.X R89, R89, 0x1, R107, P1 ;  /* 0x0000000159597824 */ /* 0x000fe200008e066b */
[----:B------:R-:W-:-:S04]  /*2950*/  LEA R136, P1, R64, UR10, 0x2 ;  /* 0x0000000a40887c11 */ /* 0x000fc8000f8210ff */
[----:B------:R-:W-:Y:S02]  /*2960*/  LEA.HI.X R137, R64, UR11, R89, 0x2, P1 ;  /* 0x0000000b40897c11 */ /* 0x000fe400088f1459 */
        /* <DEDUP_REMOVED lines=21> */
[----:B------:R-:W-:Y:S01]  /*2ac0*/  IMAD.X R95, R132, 0x1, R107, P1 ;  /* 0x00000001845f7824 */ /* 0x000fe200008e066b */
        /* <DEDUP_REMOVED lines=90> */
[----:B------:R-:W-:Y:S02]  /*3070*/  IADD3.X R133, R103, R108, R157, P1, !PT ;  /* 0x0000006c67857210 */ /* 0x000fe40000ffe49d */
[----:B------:R-:W-:Y:S02]  /*3080*/  LEA R106, P1, R131, UR10, 0x2 ;  /* 0x0000000a836a7c11 */ /* 0x000fe4000f8210ff */
[----:B------:R-:W-:Y:S01]  /*3090*/  P2R R108, PR, RZ, 0x4 ;  /* 0x00000004ff6c7803 */ /* 0x000fe20000000000 */
[----:B------:R-:W-:Y:S01]  /*30a0*/  IMAD.WIDE.U32 R114, R115, R102, R132 ;  /* 0x0000006673727225 */ /* 0x000fe200078e0084 */
[----:B------:R-:W-:Y:S02]  /*30b0*/  LEA.HI.X R107, R131, UR11, R110, 0x2, P1 ;  /* 0x0000000b836b7c11 */ /* 0x000fe400088f146e */
[----:B------:R-:W-:-:S04]  /*30c0*/  IADD3 R102, P1, R100, R118, RZ ;  /* 0x0000007664667210 */ /* 0x000fc80007f3e0ff */
[----:B------:R-:W-:Y:S02]  /*30d0*/  IADD3.X R103, R101, R117, R119, P1, !PT ;  /* 0x0000007565677210 */ /* 0x000fe40000ffe477 */
[----:B------:R-:W-:Y:S01]  /*30e0*/  IADD3 R114, P1, R100, R114, RZ ;  /* 0x0000007264727210 */ /* 0x000fe20007f3e0ff */
[----:B------:R-:W-:-:S03]  /*30f0*/  IMAD.WIDE.U32 R102, R6, UR8, R102 ;  /* 0x0000000806667c25 */ /* 0x000fc6000f8e0066 */
[----:B------:R-:W-:Y:S01]  /*3100*/  IADD3.X R115, R101, R117, R115, P1, !PT ;  /* 0x0000007565737210 */ /* 0x000fe20000ffe473 */
[----:B------:R-:W-:Y:S01]  /*3110*/  IMAD.IADD R101, R113, 0x1, R103 ;  /* 0x0000000171657824 */ /* 0x000fe200078e0267 */
[----:B------:R-:W-:Y:S01]  /*3120*/  LEA R100, P1, R102, UR10, 0x2 ;  /* 0x0000000a66647c11 */ /* 0x000fe2000f8210ff */
[----:B------:R-:W-:-:S03]  /*3130*/  IMAD.WIDE.U32 R114, R6, UR8, R114 ;  /* 0x0000000806727c25 */ /* 0x000fc6000f8e0072 */
[----:B------:R-:W-:Y:S01]  /*3140*/  LEA.HI.X R101, R102, UR11, R101, 0x2, P1 ;  /* 0x0000000b66657c11 */ /* 0x000fe200088f1465 */
[----:B------:R-:W-:Y:S01]  /*3150*/  IMAD.IADD R113, R113, 0x1, R115 ;  /* 0x0000000171717824 */ /* 0x000fe200078e0273 */
[----:B------:R-:W-:-:S04]  /*3160*/  LEA R102, P1, R114, UR10, 0x2 ;  /* 0x0000000a72667c11 */ /* 0x000fc8000f8210ff */
[----:B------:R-:W-:Y:S02]  /*3170*/  LEA.HI.X R103, R114, UR11, R113, 0x2, P1 ;  /* 0x0000000b72677c11 */ /* 0x000fe400088f1471 */
[----:B------:R-:W-:-:S13]  /*3180*/  ISETP.GT.AND P1, PT, R98, RZ, P2 ;  /* 0x000000ff6200720c */ /* 0x000fda0001724270 */
[----:B------:R-:W-:Y:S05]  /*3190*/  @!P1 BRA `(.L_x_36) ;  /* 0x0000000000049947 */ /* 0x000fea0003800000 */
[----:B------:R4:W5:Y:S02]  /*31a0*/  LDG.E.LTC128B R116, desc[UR16][R128.64] ;  /* 0x0000001080747981 */ /* 0x000964000c1e1920 */
.L_x_36:
[----:B------:R-:W-:Y:S05]  /*31b0*/  BSYNC B1 ;  /* 0x0000000000017941 */ /* 0x000fea0003800000 */
.L_x_35:
[----:B-----5:R-:W-:Y:S01]  /*31c0*/  FMUL R6, R116, R97 ;  /* 0x0000006174067220 */ /* 0x020fe20000400000 */
[----:B------:R-:W-:Y:S03]  /*31d0*/  BSSY B1, `(.L_x_37) ;  /* 0x0000006000017945 */ /* 0x000fe60003800000 */
[----:B------:R-:W-:-:S05]  /*31e0*/  FFMA R65, R65, R96, R6 ;  /* 0x0000006041417223 */ /* 0x000fca0000000006 */
[----:B------:R0:W-:Y:S01]  /*31f0*/  @P1 STG.E desc[UR16][R60.64], R65 ;  /* 0x000000413c001986 */ /* 0x0001e2000c101910 */
[----:B------:R-:W-:-:S13]  /*3200*/  ISETP.GT.AND P1, PT, R98, 0x8, P3 ;  /* 0x000000086200780c */ /* 0x000fda0001f24270 */
[----:B0-----:R-:W-:Y:S05]  /*3210*/  @!P1 BRA `(.L_x_38) ;  /* 0x0000000000049947 */ /* 0x001fea0003800000 */
[----:B------:R0:W5:Y:S02]  /*3220*/  LDG.E.LTC128B R116, desc[UR16][R58.64+0x20] ;  /* 0x000020103a747981 */ /* 0x000164000c1e1920 */
.L_x_38:
[----:B------:R-:W-:Y:S05]  /*3230*/  BSYNC B1 ;  /* 0x0000000000017941 */ /* 0x000fea0003800000 */
.L_x_37:
[----:B-----5:R-:W-:Y:S01]  /*3240*/  FMUL R65, R116, R97 ;  /* 0x0000006174417220 */ /* 0x020fe20000400000 */
[----:B------:R-:W-:Y:S03]  /*3250*/  BSSY B1, `(.L_x_39) ;  /* 0x0000006000017945 */ /* 0x000fe60003800000 */
[----:B------:R-:W-:-:S05]  /*3260*/  FFMA R65, R66, R96, R65 ;  /* 0x0000006042417223 */ /* 0x000fca0000000041 */
[----:B------:R0:W-:Y:S01]  /*3270*/  @P1 STG.E desc[UR16][R62.64+0x20], R65 ;  /* 0x000020413e001986 */ /* 0x0001e2000c101910 */
[----:B------:R-:W-:-:S13]  /*3280*/  ISETP.GT.AND P1, PT, R98, 0x8, P2 ;  /* 0x000000086200780c */ /* 0x000fda0001724270 */
[----:B0-----:R-:W-:Y:S05]  /*3290*/  @!P1 BRA `(.L_x_40) ;  /* 0x0000000000049947 */ /* 0x001fea0003800000 */
[----:B------:R0:W5:Y:S02]  /*32a0*/  LDG.E.LTC128B R116, desc[UR16][R56.64+0x20] ;  /* 0x0000201038747981 */ /* 0x000164000c1e1920 */
.L_x_40:
[----:B------:R-:W-:Y:S05]  /*32b0*/  BSYNC B1 ;  /* 0x0000000000017941 */ /* 0x000fea0003800000 */
.L_x_39:
[----:B-----5:R-:W-:Y:S01]  /*32c0*/  FMUL R6, R116, R97 ;  /* 0x0000006174067220 */ /* 0x020fe20000400000 */
[----:B------:R-:W-:Y:S01]  /*32d0*/  ISETP.GT.AND P3, PT, R99, 0x18, PT ;  /* 0x000000186300780c */ /* 0x000fe20003f64270 */
[----:B------:R-:W-:Y:S02]  /*32e0*/  BSSY B1, `(.L_x_41) ;  /* 0x0000009000017945 */ /* 0x000fe40003800000 */
[----:B------:R-:W-:Y:S01]  /*32f0*/  FFMA R67, R67, R96, R6 ;  /* 0x0000006043437223 */ /* 0x000fe20000000006 */
[----:B------:R-:W-:-:S04]  /*3300*/  P2R R110, PR, RZ, 0x8 ;  /* 0x00000008ff6e7803 */ /* 0x000fc80000000000 */
[----:B------:R0:W-:Y:S01]  /*3310*/  @P1 STG.E desc[UR16][R60.64+0x20], R67 ;  /* 0x000020433c001986 */ /* 0x0001e2000c101910 */
[----:B------:R-:W-:-:S05]  /*3320*/  IADD3 R64, P1, R62, R109, RZ ;  /* 0x0000006d3e407210 */ /* 0x000fca0007f3e0ff */
[----:B------:R-:W-:Y:S01]  /*3330*/  IMAD.X R65, R63, 0x1, R111, P1 ;  /* 0x000000013f417824 */ /* 0x000fe200008e066f */
[----:B------:R-:W-:-:S13]  /*3340*/  ISETP.GT.AND P1, PT, R98, RZ, P3 ;  /* 0x000000ff6200720c */ /* 0x000fda0001f24270 */
[----:B0-----:R-:W-:Y:S05]  /*3350*/  @!P1 BRA `(.L_x_42) ;  /* 0x0000000000049947 */ /* 0x001fea0003800000 */
[----:B------:R0:W5:Y:S02]  /*3360*/  LDG.E.LTC128B R116, desc[UR16][R134.64] ;  /* 0x0000001086747981 */ /* 0x000164000c1e1920 */
.L_x_42:
[----:B------:R-:W-:Y:S05]  /*3370*/  BSYNC B1 ;  /* 0x0000000000017941 */ /* 0x000fea0003800000 */
.L_x_41:
        /* <DEDUP_REMOVED lines=11> */
.L_x_44:
[----:B------:R-:W-:Y:S05]  /*3430*/  BSYNC B1 ;  /* 0x0000000000017941 */ /* 0x000fea0003800000 */
.L_x_43:
[----:B-----5:R-:W-:Y:S01]  /*3440*/  FMUL R6, R116, R97 ;  /* 0x0000006174067220 */ /* 0x020fe20000400000 */
[----:B------:R-:W-:Y:S03]  /*3450*/  BSSY B1, `(.L_x_45) ;  /* 0x0000008000017945 */ /* 0x000fe60003800000 */
[----:B------:R-:W-:-:S05]  /*3460*/  FFMA R113, R69, R96, R6 ;  /* 0x0000006045717223 */ /* 0x000fca0000000006 */
[----:B------:R0:W-:Y:S01]  /*3470*/  @P1 STG.E desc[UR16][R66.64], R113 ;  /* 0x0000007142001986 */ /* 0x0001e2000c101910 */
[----:B------:R-:W-:-:S05]  /*3480*/  IADD3 R68, P1, R62, R109, RZ ;  /* 0x0000006d3e447210 */ /* 0x000fca0007f3e0ff */
[----:B------:R-:W-:Y:S01]  /*3490*/  IMAD.X R69, R63, 0x1, R111, P1 ;  /* 0x000000013f457824 */ /* 0x000fe200008e066f */
[----:B------:R-:W-:-:S13]  /*34a0*/  ISETP.GT.AND P1, PT, R98, 0x8, P3 ;  /* 0x000000086200780c */ /* 0x000fda0001f24270 */
[----:B0-----:R-:W-:Y:S05]  /*34b0*/  @!P1 BRA `(.L_x_46) ;  /* 0x0000000000049947 */ /* 0x001fea0003800000 */
[----:B------:R0:W5:Y:S02]  /*34c0*/  LDG.E.LTC128B R116, desc[UR16][R90.64+0x20] ;  /* 0x000020105a747981 */ /* 0x000164000c1e1920 */
.L_x_46:
[----:B------:R-:W-:Y:S05]  /*34d0*/  BSYNC B1 ;  /* 0x0000000000017941 */ /* 0x000fea0003800000 */
.L_x_45:
        /* <DEDUP_REMOVED lines=9> */
.L_x_48:
[----:B------:R-:W-:Y:S05]  /*3570*/  BSYNC B1 ;  /* 0x0000000000017941 */ /* 0x000fea0003800000 */
.L_x_47:
        /* <DEDUP_REMOVED lines=11> */
.L_x_50:
[----:B------:R-:W-:Y:S05]  /*3630*/  BSYNC B1 ;  /* 0x0000000000017941 */ /* 0x000fea0003800000 */
.L_x_49:
        /* <DEDUP_REMOVED lines=11> */
.L_x_52:
[----:B------:R-:W-:Y:S05]  /*36f0*/  BSYNC B1 ;  /* 0x0000000000017941 */ /* 0x000fea0003800000 */
.L_x_51:
[----:B-----5:R-:W-:Y:S01]  /*3700*/  FMUL R6, R116, R97 ;  /* 0x0000006174067220 */ /* 0x020fe20000400000 */
[----:B------:R-:W-:Y:S03]  /*3710*/  BSSY B1, `(.L_x_53) ;  /* 0x0000009000017945 */ /* 0x000fe60003800000 */
[----:B------:R-:W-:Y:S01]  /*3720*/  FFMA R117, R73, R96, R6 ;  /* 0x0000006049757223 */ /* 0x000fe20000000006 */
[----:B------:R-:W-:-:S04]  /*3730*/  IMAD.MOV.U32 R6, RZ, RZ, R116 ;  /* 0x000000ffff067224 */ /* 0x000fc800078e0074 */
[----:B------:R0:W-:Y:S01]  /*3740*/  @P1 STG.E desc[UR16][R114.64], R117 ;  /* 0x0000007572001986 */ /* 0x0001e2000c101910 */
[----:B------:R-:W-:-:S05]  /*3750*/  IADD3 R72, P1, R68, R109, RZ ;  /* 0x0000006d44487210 */ /* 0x000fca0007f3e0ff */
[----:B------:R-:W-:Y:S01]  /*3760*/  IMAD.X R73, R69, 0x1, R111, P1 ;  /* 0x0000000145497824 */ /* 0x000fe200008e066f */
[----:B------:R-:W-:-:S13]  /*3770*/  ISETP.GT.AND P1, PT, R98, 0x8, P3 ;  /* 0x000000086200780c */ /* 0x000fda0001f24270 */
[----:B0-----:R-:W-:Y:S05]  /*3780*/  @!P1 BRA `(.L_x_54) ;  /* 0x0000000000049947 */ /* 0x001fea0003800000 */
[----:B------:R0:W5:Y:S02]  /*3790*/  LDG.E.LTC128B R6, desc[UR16][R92.64+0x20] ;  /* 0x000020105c067981 */ /* 0x000164000c1e1920 */
.L_x_54:
[----:B------:R-:W-:Y:S05]  /*37a0*/  BSYNC B1 ;  /* 0x0000000000017941 */ /* 0x000fea0003800000 */
.L_x_53:
        /* <DEDUP_REMOVED lines=9> */
.L_x_56:
[----:B------:R-:W-:Y:S05]  /*3840*/  BSYNC B1 ;  /* 0x0000000000017941 */ /* 0x000fea0003800000 */
.L_x_55:
        /* <DEDUP_REMOVED lines=11> */
.L_x_58:
[----:B------:R-:W-:Y:S05]  /*3900*/  BSYNC B1 ;  /* 0x0000000000017941 */ /* 0x000fea0003800000 */
.L_x_57:
[----:B-----5:R-:W-:Y:S01]  /*3910*/  FMUL R119, R6, R97 ;  /* 0x0000006106777220 */ /* 0x020fe20000400000 */
[----:B------:R-:W-:Y:S01]  /*3920*/  ISETP.GT.AND P2, PT, R99, 0x29, PT ;  /* 0x000000296300780c */ /* 0x000fe20003f44270 */
[----:B------:R-:W-:Y:S02]  /*3930*/  BSSY B1, `(.L_x_59) ;  /* 0x0000009000017945 */ /* 0x000fe40003800000 */
[----:B----4-:R-:W-:Y:S01]  /*3940*/  FFMA R129, R76, R96, R119 ;  /* 0x000000604c817223 */ /* 0x010fe20000000077 */
[----:B------:R-:W-:-:S04]  /*3950*/  P2R R135, PR, RZ, 0x4 ;  /* 0x00000004ff877803 */ /* 0x000fc80000000000 */
[----:B------:R4:W-:Y:S01]  /*3960*/  @P1 STG.E desc[UR16][R74.64], R129 ;  /* 0x000000814a001986 */ /* 0x0009e2000c101910 */
[----:B------:R-:W-:-:S05]  /*3970*/  IADD3 R118, P1, R114, R109, RZ ;  /* 0x0000006d72767210 */ /* 0x000fca0007f3e0ff */
[----:B------:R-:W-:Y:S01]  /*3980*/  IMAD.X R119, R115, 0x1, R111, P1 ;  /* 0x0000000173777824 */ /* 0x000fe200008e066f */
[----:B------:R-:W-:-:S13]  /*3990*/  ISETP.GT.AND P1, PT, R98, RZ, P2 ;  /* 0x000000ff6200720c */ /* 0x000fda0001724270 */
[----:B----4-:R-:W-:Y:S05]  /*39a0*/  @!P1 BRA `(.L_x_60) ;  /* 0x0000000000049947 */ /* 0x010fea0003800000 */
[----:B------:R4:W5:Y:S02]  /*39b0*/  LDG.E.LTC128B R6, desc[UR16][R144.64] ;  /* 0x0000001090067981 */ /* 0x000964000c1e1920 */
.L_x_60:
[----:B------:R-:W-:Y:S05]  /*39c0*/  BSYNC B1 ;  /* 0x0000000000017941 */ /* 0x000fea0003800000 */
.L_x_59:
        /* <DEDUP_REMOVED lines=9> */
.L_x_62:
[----:B------:R-:W-:Y:S05]  /*3a60*/  BSYNC B1 ;  /* 0x0000000000017941 */ /* 0x000fea0003800000 */
.L_x_61:
        /* <DEDUP_REMOVED lines=9> */
.L_x_64:
[----:B------:R-:W-:Y:S05]  /*3b00*/  BSYNC B1 ;  /* 0x0000000000017941 */ /* 0x000fea0003800000 */
.L_x_63:
        /* <DEDUP_REMOVED lines=11> */
.L_x_66:
[----:B------:R-:W-:Y:S05]  /*3bc0*/  BSYNC B1 ;  /* 0x0000000000017941 */ /* 0x000fea0003800000 */
.L_x_65:
[----:B0----5:R-:W-:Y:S01]  /*3bd0*/  FMUL R123, R6, R97 ;  /* 0x00000061067b7220 */ /* 0x021fe20000400000 */
[----:B------:R-:W-:Y:S01]  /*3be0*/  ISETP.GT.AND P3, PT, R99, 0x31, PT ;  /* 0x000000316300780c */ /* 0x000fe20003f64270 */
[----:B------:R-:W-:Y:S02]  /*3bf0*/  BSSY B1, `(.L_x_67) ;  /* 0x0000008000017945 */ /* 0x000fe40003800000 */
[----:B------:R-:W-:-:S05]  /*3c00*/  FFMA R137, R80, R96, R123 ;  /* 0x0000006050897223 */ /* 0x000fca000000007b */
[----:B------:R0:W-:Y:S01]  /*3c10*/  @P1 STG.E desc[UR16][R78.64], R137 ;  /* 0x000000894e001986 */ /* 0x0001e2000c101910 */
[----:B------:R-:W-:-:S05]  /*3c20*/  IADD3 R122, P1, R118, R109, RZ ;  /* 0x0000006d767a7210 */ /* 0x000fca0007f3e0ff */
[----:B------:R-:W-:Y:S01]  /*3c30*/  IMAD.X R123, R119, 0x1, R111, P1 ;  /* 0x00000001777b7824 */ /* 0x000fe200008e066f */
[----:B------:R-:W-:-:S13]  /*3c40*/  ISETP.GT.AND P1, PT, R98, RZ, P3 ;  /* 0x000000ff6200720c */ /* 0x000fda0001f24270 */
[----:B0-----:R-:W-:Y:S05]  /*3c50*/  @!P1 BRA `(.L_x_68) ;  /* 0x0000000000049947 */ /* 0x001fea0003800000 */
[----:B------:R0:W5:Y:S02]  /*3c60*/  LDG.E.LTC128B R6, desc[UR16][R120.64] ;  /* 0x0000001078067981 */ /* 0x000164000c1e1920 */
.L_x_68:
[----:B------:R-:W-:Y:S05]  /*3c70*/  BSYNC B1 ;  /* 0x0000000000017941 */ /* 0x000fea0003800000 */
.L_x_67:
[----:B-----5:R-:W-:Y:S01]  /*3c80*/  FMUL R80, R6, R97 ;  /* 0x0000006106507220 */ /* 0x020fe20000400000 */
[----:B------:R-:W-:Y:S03]  /*3c90*/  BSSY B1, `(.L_x_69) ;  /* 0x0000008000017945 */ /* 0x000fe60003800000 */
[----:B0-----:R-:W-:-:S05]  /*3ca0*/  FFMA R121, R81, R96, R80 ;  /* 0x0000006051797223 */ /* 0x001fca0000000050 */
[----:B------:R0:W-:Y:S01]  /*3cb0*/  @P1 STG.E desc[UR16][R122.64], R121 ;  /* 0x000000797a001986 */ /* 0x0001e2000c101910 */
[----:B------:R-:W-:-:S05]  /*3cc0*/  IADD3 R80, P1, R76, R109, RZ ;  /* 0x0000006d4c507210 */ /* 0x000fca0007f3e0ff */
[----:B------:R-:W-:Y:S01]  /*3cd0*/  IMAD.X R81, R77, 0x1, R111, P1 ;  /* 0x000000014d517824 */ /* 0x000fe200008e066f */
[----:B------:R-:W-:-:S13]  /*3ce0*/  ISETP.GT.AND P1, PT, R98, 0x8, P6 ;  /* 0x000000086200780c */ /* 0x000fda0003724270 */
[----:B0-----:R-:W-:Y:S05]  /*3cf0*/  @!P1 BRA `(.L_x_70) ;  /* 0x0000000000049947 */ /* 0x001fea0003800000 */
[----:B------:R0:W5:Y:S02]  /*3d00*/  LDG.E.LTC128B R6, desc[UR16][R146.64+0x20] ;  /* 0x0000201092067981 */ /* 0x000164000c1e1920 */
.L_x_70:
[----:B------:R-:W-:Y:S05]  /*3d10*/  BSYNC B1 ;  /* 0x0000000000017941 */ /* 0x000fea0003800000 */
.L_x_69:
        /* <DEDUP_REMOVED lines=9> */
.L_x_72:
[----:B------:R-:W-:Y:S05]  /*3db0*/  BSYNC B1 ;  /* 0x0000000000017941 */ /* 0x000fea0003800000 */
.L_x_71:
[----:B-----5:R-:W-:Y:S01]  /*3dc0*/  FMUL R82, R6, R97 ;  /* 0x0000006106527220 */ /* 0x020fe20000400000 */
        /* <DEDUP_REMOVED lines=9> */
.L_x_74:
[----:B------:R-:W-:Y:S05]  /*3e60*/  BSYNC B1 ;  /* 0x0000000000017941 */ /* 0x000fea0003800000 */
.L_x_73:
[----:B0----5:R-:W-:Y:S01]  /*3e70*/  FMUL R105, R6, R97 ;  /* 0x0000006106697220 */ /* 0x021fe20000400000 */
[----:B------:R-:W-:Y:S03]  /*3e80*/  BSSY B1, `(.L_x_75) ;  /* 0x0000009000017945 */ /* 0x000fe60003800000 */
[----:B------:R-:W-:-:S05]  /*3e90*/  FFMA R137, R84, R96, R105 ;  /* 0x0000006054897223 */ /* 0x000fca0000000069 */
[----:B------:R0:W-:Y:S01]  /*3ea0*/  @P1 STG.E desc[UR16][R82.64], R137 ;  /* 0x0000008952001986 */ /* 0x0001e2000c101910 */
[----:B------:R-:W-:-:S05]  /*3eb0*/  IADD3 R104, P1, R122, R109, RZ ;  /* 0x0000006d7a687210 */ /* 0x000fca0007f3e0ff */
[----:B------:R-:W-:Y:S01]  /*3ec0*/  IMAD.X R105, R123, 0x1, R111, P1 ;  /* 0x000000017b697824 */ /* 0x000fe200008e066f */
[----:B------:R-:W-:-:S04]  /*3ed0*/  ISETP.GT.AND P1, PT, R99, 0x39, PT ;  /* 0x000000396300780c */ /* 0x000fc80003f24270 */
[----:B------:R-:W-:-:S13]  /*3ee0*/  ISETP.GT.AND P5, PT, R98, RZ, P1 ;  /* 0x000000ff6200720c */ /* 0x000fda0000fa4270 */
[----:B0-----:R-:W-:Y:S05]  /*3ef0*/  @!P5 BRA `(.L_x_76) ;  /* 0x000000000004d947 */ /* 0x001fea0003800000 */
[----:B------:R0:W5:Y:S02]  /*3f00*/  LDG.E.LTC128B R6, desc[UR16][R106.64] ;  /* 0x000000106a067981 */ /* 0x000164000c1e1920 */
.L_x_76:
[----:B------:R-:W-:Y:S05]  /*3f10*/  BSYNC B1 ;  /* 0x0000000000017941 */ /* 0x000fea0003800000 */
.L_x_75:
[----:B-----5:R-:W-:Y:S01]  /*3f20*/  FMUL R84, R6, R97 ;  /* 0x0000006106547220 */ /* 0x020fe20000400000 */
[----:B------:R-:W-:Y:S03]  /*3f30*/  BSSY B1, `(.L_x_77) ;  /* 0x000000a000017945 */ /* 0x000fe60003800000 */
[----:B------:R-:W-:-:S05]  /*3f40*/  FFMA R99, R85, R96, R84 ;  /* 0x0000006055637223 */ /* 0x000fca0000000054 */
[----:B------:R1:W-:Y:S01]  /*3f50*/  @P5 STG.E desc[UR16][R104.64], R99 ;  /* 0x0000006368005986 */ /* 0x0003e2000c101910 */
[----:B------:R-:W-:-:S05]  /*3f60*/  IADD3 R84, P5, R120, R109, RZ ;  /* 0x0000006d78547210 */ /* 0x000fca0007fbe0ff */
[----:B------:R-:W-:Y:S01]  /*3f70*/  IMAD.X R85, R121, 0x1, R111, P5 ;  /* 0x0000000179557824 */ /* 0x000fe200028e066f */
[----:B0-----:R-:W-:-:S05]  /*3f80*/  IADD3 R106, P5, R80, R109, RZ ;  /* 0x0000006d506a7210 */ /* 0x001fca0007fbe0ff */
[----:B------:R-:W-:Y:S01]  /*3f90*/  IMAD.X R107, R81, 0x1, R111, P5 ;  /* 0x00000001516b7824 */ /* 0x000fe200028e066f */
[----:B------:R-:W-:-:S13]  /*3fa0*/  ISETP.GT.AND P5, PT, R98, 0x8, P2 ;  /* 0x000000086200780c */ /* 0x000fda00017a4270 */
[----:B-1----:R-:W-:Y:S05]  /*3fb0*/  @!P5 BRA `(.L_x_78) ;  /* 0x000000000004d947 */ /* 0x002fea0003800000 */
[----:B------:R0:W5:Y:S02]  /*3fc0*/  LDG.E.LTC128B R6, desc[UR16][R100.64+0x20] ;  /* 0x0000201064067981 */ /* 0x000164000c1e1920 */
.L_x_78:
[----:B------:R-:W-:Y:S05]  /*3fd0*/  BSYNC B1 ;  /* 0x0000000000017941 */ /* 0x000fea0003800000 */
.L_x_77:
[----:B-----5:R-:W-:Y:S01]  /*3fe0*/  FMUL R99, R6, R97 ;  /* 0x0000006106637220 */ /* 0x020fe20000400000 */
[----:B------:R-:W-:Y:S03]  /*3ff0*/  BSSY B1, `(.L_x_79) ;  /* 0x0000006000017945 */ /* 0x000fe60003800000 */
[----:B------:R-:W-:-:S05]  /*4000*/  FFMA R99, R86, R96, R99 ;  /* 0x0000006056637223 */ /* 0x000fca0000000063 */
[----:B------:R1:W-:Y:S01]  /*4010*/  @P5 STG.E desc[UR16][R106.64+0x20], R99 ;  /* 0x000020636a005986 */ /* 0x0003e2000c101910 */
[----:B------:R-:W-:-:S13]  /*4020*/  ISETP.GT.AND P5, PT, R98, 0x8, P1 ;  /* 0x000000086200780c */ /* 0x000fda0000fa4270 */
[----:B-1----:R-:W-:Y:S05]  /*4030*/  @!P5 BRA `(.L_x_80) ;  /* 0x000000000004d947 */ /* 0x002fea0003800000 */
[----:B------:R1:W5:Y:S02]  /*4040*/  LDG.E.LTC128B R6, desc[UR16][R102.64+0x20] ;  /* 0x0000201066067981 */ /* 0x000364000c1e1920 */
.L_x_80:
[----:B------:R-:W-:Y:S05]  /*4050*/  BSYNC B1 ;  /* 0x0000000000017941 */ /* 0x000fea0003800000 */
.L_x_79:
[----:B-----5:R-:W-:Y:S01]  /*4060*/  FMUL R86, R6, R97 ;  /* 0x0000006106567220 */ /* 0x020fe20000400000 */
[----:B------:R-:W-:Y:S03]  /*4070*/  BSSY B1, `(.L_x_81) ;  /* 0x0000006000017945 */ /* 0x000fe60003800000 */
[----:B------:R-:W-:-:S05]  /*4080*/  FFMA R87, R87, R96, R86 ;  /* 0x0000006057577223 */ /* 0x000fca0000000056 */
[----:B------:R0:W-:Y:S01]  /*4090*/  @P5 STG.E desc[UR16][R84.64+0x20], R87 ;  /* 0x0000205754005986 */ /* 0x0001e2000c101910 */
[----:B------:R-:W-:-:S13]  /*40a0*/  ISETP.GT.AND P5, PT, R98, 0x80, P0 ;  /* 0x000000806200780c */ /* 0x000fda00007a4270 */
[----:B0-----:R-:W-:Y:S05]  /*40b0*/  @!P5 BRA `(.L_x_82) ;  /* 0x000000000004d947 */ /* 0x001fea0003800000 */
[----:B------:R0:W5:Y:S02]  /*40c0*/  LDG.E.LTC128B R6, desc[UR16][R10.64+0x200] ;  /* 0x000200100a067981 */ /* 0x000164000c1e1920 */
.L_x_82:
[----:B------:R-:W-:Y:S05]  /*40d0*/  BSYNC B1 ;  /* 0x0000000000017941 */ /* 0x000fea0003800000 */
.L_x_81:
[----:B-----5:R-:W-:Y:S01]  /*40e0*/  FMUL R87, R6, R97 ;  /* 0x0000006106577220 */ /* 0x020fe20000400000 */
[----:B------:R-:W-:Y:S03]  /*40f0*/  BSSY B1, `(.L_x_83) ;  /* 0x0000007000017945 */ /* 0x000fe60003800000 */
[----:B------:R-:W-:-:S05]  /*4100*/  FFMA R87, R24, R96, R87 ;  /* 0x0000006018577223 */ /* 0x000fca0000000057 */
[----:B------:R0:W-:Y:S01]  /*4110*/  @P5 STG.E desc[UR16][R12.64+0x200], R87 ;  /* 0x000200570c005986 */ /* 0x0001e2000c101910 */
[----:B------:R-:W-:-:S04]  /*4120*/  LOP3.LUT P5, RZ, R130, 0x2, RZ, 0xc0, !PT ;  /* 0x0000000282ff7812 */ /* 0x000fc800078ac0ff */
[----:B------:R-:W-:-:S13]  /*4130*/  ISETP.GT.AND P5, PT, R98, 0x80, P5 ;  /* 0x000000806200780c */ /* 0x000fda0002fa4270 */
[----:B0-----:R-:W-:Y:S05]  /*4140*/  @!P5 BRA `(.L_x_84) ;  /* 0x000000000004d947 */ /* 0x001fea0003800000 */
[----:B------:R0:W5:Y:S02]  /*4150*/  LDG.E.LTC128B R6, desc[UR16][R14.64+0x200] ;  /* 0x000200100e067981 */ /* 0x000164000c1e1920 */
.L_x_84:
[----:B------:R-:W-:Y:S05]  /*4160*/  BSYNC B1 ;  /* 0x0000000000017941 */ /* 0x000fea0003800000 */
.L_x_83:
[----:B-----5:R-:W-:Y:S01]  /*4170*/  FMUL R24, R6, R97 ;  /* 0x0000006106187220 */ /* 0x020fe20000400000 */
[----:B------:R-:W-:Y:S01]  /*4180*/  ISETP.GT.AND P0, PT, R98, 0x88, P0 ;  /* 0x000000886200780c */ /* 0x000fe20000704270 */
[----:B------:R-:W-:Y:S02]  /*4190*/  BSSY B1, `(.L_x_85) ;  /* 0x0000005000017945 */ /* 0x000fe40003800000 */
[----:B------:R-:W-:-:S05]  /*41a0*/  FFMA R25, R25, R96, R24 ;  /* 0x0000006019197223 */ /* 0x000fca0000000018 */
[----:B------:R0:W-:Y:S05]  /*41b0*/  @P5 STG.E desc[UR16][R8.64+0x200], R25 ;  /* 0x0002001908005986 */ /* 0x0001ea000c101910 */
[----:B------:R-:W-:Y:S05]  /*41c0*/  @!P0 BRA `(.L_x_86) ;  /* 0x0000000000048947 */ /* 0x000fea0003800000 */
[----:B------:R0:W5:Y:S02]  /*41d0*/  LDG.E.LTC128B R6, desc[UR16][R10.64+0x220] ;  /* 0x000220100a067981 */ /* 0x000164000c1e1920 */
.L_x_86:
[----:B------:R-:W-:Y:S05]  /*41e0*/  BSYNC B1 ;  /* 0x0000000000017941 */ /* 0x000fea0003800000 */
.L_x_85:
[----:B0-2--5:R-:W-:Y:S01]  /*41f0*/  FMUL R11, R6, R97 ;  /* 0x00000061060b7220 */ /* 0x025fe20000400000 */
[----:B------:R-:W-:Y:S01]  /*4200*/  LOP3.LUT P5, RZ, R130, 0x2, RZ, 0xc0, !PT ;  /* 0x0000000282ff7812 */ /* 0x000fe200078ac0ff */
[----:B------:R-:W-:Y:S02]  /*4210*/  BSSY B1, `(.L_x_87) ;  /* 0x0000006000017945 */ /* 0x000fe40003800000 */
[----:B------:R-:W-:-:S05]  /*4220*/  FFMA R11, R26, R96, R11 ;  /* 0x000000601a0b7223 */ /* 0x000fca000000000b */
[----:B------:R0:W-:Y:S01]  /*4230*/  @P0 STG.E desc[UR16][R12.64+0x220], R11 ;  /* 0x0002200b0c000986 */ /* 0x0001e2000c101910 */
[----:B------:R-:W-:-:S13]  /*4240*/  ISETP.GT.AND P0, PT, R98, 0x88, P5 ;  /* 0x000000886200780c */ /* 0x000fda0002f04270 */
[----:B0-----:R-:W-:Y:S05]  /*4250*/  @!P0 BRA `(.L_x_88) ;  /* 0x0000000000048947 */ /* 0x001fea0003800000 */
[----:B------:R0:W5:Y:S02]  /*4260*/  LDG.E.LTC128B R6, desc[UR16][R14.64+0x220] ;  /* 0x000220100e067981 */ /* 0x000164000c1e1920 */
.L_x_88:
[----:B------:R-:W-:Y:S05]  /*4270*/  BSYNC B1 ;  /* 0x0000000000017941 */ /* 0x000fea0003800000 */
.L_x_87:
[----:B-----5:R-:W-:Y:S01]  /*4280*/  FMUL R10, R6, R97 ;  /* 0x00000061060a7220 */ /* 0x020fe20000400000 */
[----:B------:R-:W-:Y:S01]  /*4290*/  LOP3.LUT P5, RZ, R130, 0x4, RZ, 0xc0, !PT ;  /* 0x0000000482ff7812 */ /* 0x000fe200078ac0ff */
[----:B------:R-:W-:Y:S02]  /*42a0*/  BSSY B1, `(.L_x_89) ;  /* 0x0000006000017945 */ /* 0x000fe40003800000 */
[----:B------:R-:W-:-:S05]  /*42b0*/  FFMA R27, R27, R96, R10 ;  /* 0x000000601b1b7223 */ /* 0x000fca000000000a */
[----:B------:R2:W-:Y:S01]  /*42c0*/  @P0 STG.E desc[UR16][R8.64+0x220], R27 ;  /* 0x0002201b08000986 */ /* 0x0005e2000c101910 */
[----:B------:R-:W-:-:S13]  /*42d0*/  ISETP.GT.AND P0, PT, R98, 0x80, P5 ;  /* 0x000000806200780c */ /* 0x000fda0002f04270 */
[----:B--2---:R-:W-:Y:S05]  /*42e0*/  @!P0 BRA `(.L_x_90) ;  /* 0x0000000000048947 */ /* 0x004fea0003800000 */
[----:B------:R2:W5:Y:S02]  /*42f0*/  LDG.E.LTC128B R6, desc[UR16][R16.64+0x200] ;  /* 0x0002001010067981 */ /* 0x000564000c1e1920 */
.L_x_90:
[----:B------:R-:W-:Y:S05]  /*4300*/  BSYNC B1 ;  /* 0x0000000000017941 */ /* 0x000fea0003800000 */
.L_x_89:
[----:B-----5:R-:W-:Y:S01]  /*4310*/  FMUL R9, R6, R97 ;  /* 0x0000006106097220 */ /* 0x020fe20000400000 */
[----:B------:R-:W-:Y:S03]  /*4320*/  BSSY B1, `(.L_x_91) ;  /* 0x0000006000017945 */ /* 0x000fe60003800000 */
[----:B------:R-:W-:-:S05]  /*4330*/  FFMA R9, R28, R96, R9 ;  /* 0x000000601c097223 */ /* 0x000fca0000000009 */
[----:B------:R0:W-:Y:S01]  /*4340*/  @P0 STG.E desc[UR16][R18.64+0x200], R9 ;  /* 0x0002000912000986 */ /* 0x0001e2000c101910 */
[----:B------:R-:W-:-:S13]  /*4350*/  ISETP.GT.AND P0, PT, R98, 0x80, P4 ;  /* 0x000000806200780c */ /* 0x000fda0002704270 */
[----:B0-----:R-:W-:Y:S05]  /*4360*/  @!P0 BRA `(.L_x_92) ;  /* 0x0000000000048947 */ /* 0x001fea0003800000 */
[----:B------:R0:W5:Y:S02]  /*4370*/  LDG.E.LTC128B R6, desc[UR16][R22.64+0x200] ;  /* 0x0002001016067981 */ /* 0x000164000c1e1920 */
.L_x_92:
[----:B------:R-:W-:Y:S05]  /*4380*/  BSYNC B1 ;  /* 0x0000000000017941 */ /* 0x000fea0003800000 */
.L_x_91:
[----:B-----5:R-:W-:Y:S01]  /*4390*/  FMUL R8, R6, R97 ;  /* 0x0000006106087220 */ /* 0x020fe20000400000 */
[----:B------:R-:W-:Y:S03]  /*43a0*/  BSSY B1, `(.L_x_93) ;  /* 0x0000006000017945 */ /* 0x000fe60003800000 */
[----:B------:R-:W-:-:S05]  /*43b0*/  FFMA R29, R29, R96, R8 ;  /* 0x000000601d1d7223 */ /* 0x000fca0000000008 */
[----:B------:R0:W-:Y:S01]  /*43c0*/  @P0 STG.E desc[UR16][R20.64+0x200], R29 ;  /* 0x0002001d14000986 */ /* 0x0001e2000c101910 */
[----:B------:R-:W-:-:S13]  /*43d0*/  ISETP.GT.AND P0, PT, R98, 0x88, P5 ;  /* 0x000000886200780c */ /* 0x000fda0002f04270 */
[----:B0-----:R-:W-:Y:S05]  /*43e0*/  @!P0 BRA `(.L_x_94) ;  /* 0x0000000000048947 */ /* 0x001fea0003800000 */
[----:B------:R0:W5:Y:S02]  /*43f0*/  LDG.E.LTC128B R6, desc[UR16][R16.64+0x220] ;  /* 0x0002201010067981 */ /* 0x000164000c1e1920 */
.L_x_94:
[----:B------:R-:W-:Y:S05]  /*4400*/  BSYNC B1 ;  /* 0x0000000000017941 */ /* 0x000fea0003800000 */
.L_x_93:
[----:B-----5:R-:W-:Y:S01]  /*4410*/  FMUL R9, R6, R97 ;  /* 0x0000006106097220 */ /* 0x020fe20000400000 */
[----:B------:R-:W-:Y:S01]  /*4420*/  ISETP.GT.AND P4, PT, R98, 0x88, P4 ;  /* 0x000000886200780c */ /* 0x000fe20002784270 */
[----:B------:R-:W-:Y:S02]  /*4430*/  BSSY B1, `(.L_x_95) ;  /* 0x0000005000017945 */ /* 0x000fe40003800000 */
[----:B------:R-:W-:-:S05]  /*4440*/  FFMA R9, R30, R96, R9 ;  /* 0x000000601e097223 */ /* 0x000fca0000000009 */
[----:B------:R0:W-:Y:S05]  /*4450*/  @P0 STG.E desc[UR16][R18.64+0x220], R9 ;  /* 0x0002200912000986 */ /* 0x0001ea000c101910 */
[----:B------:R-:W-:Y:S05]  /*4460*/  @!P4 BRA `(.L_x_96) ;  /* 0x000000000004c947 */ /* 0x000fea0003800000 */
[----:B------:R0:W5:Y:S02]  /*4470*/  LDG.E.LTC128B R6, desc[UR16][R22.64+0x220] ;  /* 0x0002201016067981 */ /* 0x000164000c1e1920 */
.L_x_96:
[----:B------:R-:W-:Y:S05]  /*4480*/  BSYNC B1 ;  /* 0x0000000000017941 */ /* 0x000fea0003800000 */
.L_x_95:
[----:B-----5:R-:W-:Y:S01]  /*4490*/  FMUL R8, R6, R97 ;  /* 0x0000006106087220 */ /* 0x020fe20000400000 */
[----:B------:R-:W-:Y:S01]  /*44a0*/  LOP3.LUT P5, RZ, R130, 0x10, RZ, 0xc0, !PT ;  /* 0x0000001082ff7812 */ /* 0x000fe200078ac0ff */
[----:B------:R-:W-:Y:S02]  /*44b0*/  BSSY B1, `(.L_x_97) ;  /* 0x0000006000017945 */ /* 0x000fe40003800000 */
[----:B------:R-:W-:Y:S01]  /*44c0*/  FFMA R31, R31, R96, R8 ;  /* 0x000000601f1f7223 */ /* 0x000fe20000000008 */
[----:B------:R-:W-:-:S04]  /*44d0*/  ISETP.GT.AND P0, PT, R98, 0x80, P5 ;  /* 0x000000806200780c */ /* 0x000fc80002f04270 */
[----:B------:R0:W-:Y:S09]  /*44e0*/  @P4 STG.E desc[UR16][R20.64+0x220], R31 ;  /* 0x0002201f14004986 */ /* 0x0001f2000c101910 */
[----:B------:R-:W-:Y:S05]  /*44f0*/  @!P0 BRA `(.L_x_98) ;  /* 0x0000000000048947 */ /* 0x000fea0003800000 */
[----:B------:R0:W5:Y:S02]  /*4500*/  LDG.E.LTC128B R6, desc[UR16][R58.64+0x200] ;  /* 0x000200103a067981 */ /* 0x000164000c1e1920 */
.L_x_98:
[----:B------:R-:W-:Y:S05]  /*4510*/  BSYNC B1 ;  /* 0x0000000000017941 */ /* 0x000fea0003800000 */
.L_x_97:
[----:B0----5:R-:W-:Y:S01]  /*4520*/  FMUL R9, R6, R97 ;  /* 0x0000006106097220 */ /* 0x021fe20000400000 */
[----:B------:R-:W-:Y:S01]  /*4530*/  @P0 IMAD.MOV.U32 R8, RZ, RZ, R62 ;  /* 0x000000ffff080224 */ /* 0x000fe200078e003e */
[----:B------:R-:W-:Y:S01]  /*4540*/  ISETP.NE.AND P4, PT, R108, RZ, PT ;  /* 0x000000ff6c00720c */ /* 0x000fe20003f85270 */
[----:B------:R-:W-:Y:S01]  /*4550*/  BSSY B1, `(.L_x_99) ;  /* 0x0000007000017945 */ /* 0x000fe20003800000 */
[----:B------:R-:W-:Y:S01]  /*4560*/  FFMA R11, R32, R96, R9 ;  /* 0x00000060200b7223 */ /* 0x000fe20000000009 */
[----:B------:R-:W-:-:S05]  /*4570*/  @P0 IMAD.MOV.U32 R9, RZ, RZ, R63 ;  /* 0x000000ffff090224 */ /* 0x000fca00078e003f */
[----:B------:R0:W-:Y:S01]  /*4580*/  @P0 STG.E desc[UR16][R8.64+0x200], R11 ;  /* 0x0002000b08000986 */ /* 0x0001e2000c101910 */
[----:B------:R-:W-:-:S13]  /*4590*/  ISETP.GT.AND P0, PT, R98, 0x80, P4 ;  /* 0x000000806200780c */ /* 0x000fda0002704270 */
[----:B0-----:R-:W-:Y:S05]  /*45a0*/  @!P0 BRA `(.L_x_100) ;  /* 0x0000000000048947 */ /* 0x001fea0003800000 */
[----:B------:R0:W5:Y:S02]  /*45b0*/  LDG.E.LTC128B R6, desc[UR16][R56.64+0x200] ;  /* 0x0002001038067981 */ /* 0x000164000c1e1920 */
.L_x_100:
[----:B------:R-:W-:Y:S05]  /*45c0*/  BSYNC B1 ;  /* 0x0000000000017941 */ /* 0x000fea0003800000 */
.L_x_99:
[----:B-----5:R-:W-:Y:S01]  /*45d0*/  FMUL R8, R6, R97 ;  /* 0x0000006106087220 */ /* 0x020fe20000400000 */
[----:B------:R-:W-:Y:S01]  /*45e0*/  @P0 IMAD.MOV.U32 R9, RZ, RZ, R61 ;  /* 0x000000ffff090224 */ /* 0x000fe200078e003d */
[----:B------:R-:W-:Y:S02]  /*45f0*/  BSSY B1, `(.L_x_101) ;  /* 0x0000007000017945 */ /* 0x000fe40003800000 */
[----:B------:R-:W-:Y:S01]  /*4600*/  FFMA R33, R33, R96, R8 ;  /* 0x0000006021217223 */ /* 0x000fe20000000008 */
[----:B------:R-:W-:-:S05]  /*4610*/  @P0 IMAD.MOV.U32 R8, RZ, RZ, R60 ;  /* 0x000000ffff080224 */ /* 0x000fca00078e003c */
[----:B------:R0:W-:Y:S01]  /*4620*/  @P0 STG.E desc[UR16][R8.64+0x200], R33 ;  /* 0x0002002108000986 */ /* 0x0001e2000c101910 */
[----:B------:R-:W-:-:S13]  /*4630*/  ISETP.GT.AND P0, PT, R98, 0x88, P5 ;  /* 0x000000886200780c */ /* 0x000fda0002f04270 */
[----:B0-----:R-:W-:Y:S05]  /*4640*/  @!P0 BRA `(.L_x_102) ;  /* 0x0000000000048947 */ /* 0x001fea0003800000 */
[----:B------:R0:W5:Y:S02]  /*4650*/  LDG.E.LTC128B R6, desc[UR16][R58.64+0x220] ;  /* 0x000220103a067981 */ /* 0x000164000c1e1920 */
.L_x_102:
[----:B------:R-:W-:Y:S05]  /*4660*/  BSYNC B1 ;  /* 0x0000000000017941 */ /* 0x000fea0003800000 */
.L_x_101:
[----:B-----5:R-:W-:Y:S01]  /*4670*/  FMUL R9, R6, R97 ;  /* 0x0000006106097220 */ /* 0x020fe20000400000 */
[----:B------:R-:W-:Y:S03]  /*4680*/  BSSY B1, `(.L_x_103) ;  /* 0x0000006000017945 */ /* 0x000fe60003800000 */
[----:B------:R-:W-:-:S05]  /*4690*/  FFMA R9, R34, R96, R9 ;  /* 0x0000006022097223 */ /* 0x000fca0000000009 */
[----:B------:R0:W-:Y:S01]  /*46a0*/  @P0 STG.E desc[UR16][R62.64+0x220], R9 ;  /* 0x000220093e000986 */ /* 0x0001e2000c101910 */
[----:B------:R-:W-:-:S13]  /*46b0*/  ISETP.GT.AND P0, PT, R98, 0x88, P4 ;  /* 0x000000886200780c */ /* 0x000fda0002704270 */
[----:B0-----:R-:W-:Y:S05]  /*46c0*/  @!P0 BRA `(.L_x_104) ;  /* 0x0000000000048947 */ /* 0x001fea0003800000 */
[----:B------:R0:W5:Y:S02]  /*46d0*/  LDG.E.LTC128B R6, desc[UR16][R56.64+0x220] ;  /* 0x0002201038067981 */ /* 0x000164000c1e1920 */
.L_x_104:
[----:B------:R-:W-:Y:S05]  /*46e0*/  BSYNC B1 ;  /* 0x0000000000017941 */ /* 0x000fea0003800000 */
.L_x_103:
[----:B-----5:R-:W-:Y:S01]  /*46f0*/  FMUL R8, R6, R97 ;  /* 0x0000006106087220 */ /* 0x020fe20000400000 */
[----:B------:R-:W-:Y:S01]  /*4700*/  ISETP.NE.AND P5, PT, R110, RZ, PT ;  /* 0x000000ff6e00720c */ /* 0x000fe20003fa5270 */
[----:B------:R-:W-:Y:S02]  /*4710*/  BSSY B1, `(.L_x_105) ;  /* 0x0000006000017945 */ /* 0x000fe40003800000 */
[----:B------:R-:W-:-:S05]  /*4720*/  FFMA R35, R35, R96, R8 ;  /* 0x0000006023237223 */ /* 0x000fca0000000008 */
[----:B------:R0:W-:Y:S01]  /*4730*/  @P0 STG.E desc[UR16][R60.64+0x220], R35 ;  /* 0x000220233c000986 */ /* 0x0001e2000c101910 */
[----:B------:R-:W-:-:S13]  /*4740*/  ISETP.GT.AND P0, PT, R98, 0x80, P5 ;  /* 0x000000806200780c */ /* 0x000fda0002f04270 */
[----:B0-----:R-:W-:Y:S05]  /*4750*/  @!P0 BRA `(.L_x_106) ;  /* 0x0000000000048947 */ /* 0x001fea0003800000 */
[----:B------:R0:W5:Y:S02]  /*4760*/  LDG.E.LTC128B R6, desc[UR16][R90.64+0x200] ;  /* 0x000200105a067981 */ /* 0x000164000c1e1920 */
.L_x_106:
[----:B------:R-:W-:Y:S05]  /*4770*/  BSYNC B1 ;  /* 0x0000000000017941 */ /* 0x000fea0003800000 */
.L_x_105:
        /* <DEDUP_REMOVED lines=8> */
.L_x_108:
[----:B------:R-:W-:Y:S05]  /*4800*/  BSYNC B1 ;  /* 0x0000000000017941 */ /* 0x000fea0003800000 */
.L_x_107:
[----:B-----5:R-:W-:Y:S01]  /*4810*/  FMUL R8, R6, R97 ;  /* 0x0000006106087220 */ /* 0x020fe20000400000 */
[----:B------:R-:W-:Y:S03]  /*4820*/  BSSY B1, `(.L_x_109) ;  /* 0x0000006000017945 */ /* 0x000fe60003800000 */
[----:B------:R-:W-:-:S05]  /*4830*/  FFMA R37, R37, R96, R8 ;  /* 0x0000006025257223 */ /* 0x000fca0000000008 */
[----:B------:R0:W-:Y:S01]  /*4840*/  @P0 STG.E desc[UR16][R66.64+0x200], R37 ;  /* 0x0002002542000986 */ /* 0x0001e2000c101910 */
[----:B------:R-:W-:-:S13]  /*4850*/  ISETP.GT.AND P0, PT, R98, 0x88, P5 ;  /* 0x000000886200780c */ /* 0x000fda0002f04270 */
[----:B0-----:R-:W-:Y:S05]  /*4860*/  @!P0 BRA `(.L_x_110) ;  /* 0x0000000000048947 */ /* 0x001fea0003800000 */
[----:B------:R0:W5:Y:S02]  /*4870*/  LDG.E.LTC128B R6, desc[UR16][R90.64+0x220] ;  /* 0x000220105a067981 */ /* 0x000164000c1e1920 */
.L_x_110:
[----:B------:R-:W-:Y:S05]  /*4880*/  BSYNC B1 ;  /* 0x0000000000017941 */ /* 0x000fea0003800000 */
.L_x_109:
[----:B-----5:R-:W-:Y:S01]  /*4890*/  FMUL R9, R6, R97 ;  /* 0x0000006106097220 */ /* 0x020fe20000400000 */
[----:B------:R-:W-:Y:S03]  /*48a0*/  BSSY B1, `(.L_x_111) ;  /* 0x0000006000017945 */ /* 0x000fe60003800000 */
[----:B------:R-:W-:-:S05]  /*48b0*/  FFMA R9, R38, R96, R9 ;  /* 0x0000006026097223 */ /* 0x000fca0000000009 */
[----:B------:R0:W-:Y:S01]  /*48c0*/  @P0 STG.E desc[UR16][R68.64+0x220], R9 ;  /* 0x0002200944000986 */ /* 0x0001e2000c101910 */
[----:B------:R-:W-:-:S13]  /*48d0*/  ISETP.GT.AND P0, PT, R98, 0x88, P4 ;  /* 0x000000886200780c */ /* 0x000fda0002704270 */
[----:B0-----:R-:W-:Y:S05]  /*48e0*/  @!P0 BRA `(.L_x_112) ;  /* 0x0000000000048947 */ /* 0x001fea0003800000 */
[----:B------:R0:W5:Y:S02]  /*48f0*/  LDG.E.LTC128B R6, desc[UR16][R88.64+0x220] ;  /* 0x0002201058067981 */ /* 0x000164000c1e1920 */
.L_x_112:
[----:B------:R-:W-:Y:S05]  /*4900*/  BSYNC B1 ;  /* 0x0000000000017941 */ /* 0x000fea0003800000 */
.L_x_111:
        /* <DEDUP_REMOVED lines=8> */
.L_x_114:
[----:B------:R-:W-:Y:S05]  /*4990*/  BSYNC B1 ;  /* 0x0000000000017941 */ /* 0x000fea0003800000 */
.L_x_113:
        /* <DEDUP_REMOVED lines=8> */
.L_x_116:
[----:B------:R-:W-:Y:S05]  /*4a20*/  BSYNC B1 ;  /* 0x0000000000017941 */ /* 0x000fea0003800000 */
.L_x_115:
[----:B-----5:R-:W-:Y:S01]  /*4a30*/  FMUL R8, R6, R97 ;  /* 0x0000006106087220 */ /* 0x020fe20000400000 */
[----:B------:R-:W-:Y:S03]  /*4a40*/  BSSY B1, `(.L_x_117) ;  /* 0x0000006000017945 */ /* 0x000fe60003800000 */
[----:B------:R-:W-:-:S05]  /*4a50*/  FFMA R41, R41, R96, R8 ;  /* 0x0000006029297223 */ /* 0x000fca0000000008 */
[----:B------:R0:W-:Y:S01]  /*4a60*/  @P0 STG.E desc[UR16][R114.64+0x200], R41 ;  /* 0x0002002972000986 */ /* 0x0001e2000c101910 */
[----:B------:R-:W-:-:S13]  /*4a70*/  ISETP.GT.AND P0, PT, R98, 0x88, P5 ;  /* 0x000000886200780c */ /* 0x000fda0002f04270 */
[----:B0-----:R-:W-:Y:S05]  /*4a80*/  @!P0 BRA `(.L_x_118) ;  /* 0x0000000000048947 */ /* 0x001fea0003800000 */
[----:B------:R0:W5:Y:S02]  /*4a90*/  LDG.E.LTC128B R6, desc[UR16][R92.64+0x220] ;  /* 0x000220105c067981 */ /* 0x000164000c1e1920 */
.L_x_118:
[----:B------:R-:W-:Y:S05]  /*4aa0*/  BSYNC B1 ;  /* 0x0000000000017941 */ /* 0x000fea0003800000 */
.L_x_117:
[----:B-----5:R-:W-:Y:S01]  /*4ab0*/  FMUL R9, R6, R97 ;  /* 0x0000006106097220 */ /* 0x020fe20000400000 */
[----:B------:R-:W-:Y:S03]  /*4ac0*/  BSSY B1, `(.L_x_119) ;  /* 0x0000006000017945 */ /* 0x000fe60003800000 */
[----:B------:R-:W-:-:S05]  /*4ad0*/  FFMA R9, R42, R96, R9 ;  /* 0x000000602a097223 */ /* 0x000fca0000000009 */
[----:B------:R0:W-:Y:S01]  /*4ae0*/  @P0 STG.E desc[UR16][R72.64+0x220], R9 ;  /* 0x0002200948000986 */ /* 0x0001e2000c101910 */
[----:B------:R-:W-:-:S13]  /*4af0*/  ISETP.GT.AND P0, PT, R98, 0x88, P4 ;  /* 0x000000886200780c */ /* 0x000fda0002704270 */
[----:B0-----:R-:W-:Y:S05]  /*4b00*/  @!P0 BRA `(.L_x_120) ;  /* 0x0000000000048947 */ /* 0x001fea0003800000 */
[----:B------:R0:W5:Y:S02]  /*4b10*/  LDG.E.LTC128B R6, desc[UR16][R94.64+0x220] ;  /* 0x000220105e067981 */ /* 0x000164000c1e1920 */
.L_x_120:
[----:B------:R-:W-:Y:S05]  /*4b20*/  BSYNC B1 ;  /* 0x0000000000017941 */ /* 0x000fea0003800000 */
.L_x_119:
        /* <DEDUP_REMOVED lines=8> */
.L_x_122:
[----:B------:R-:W-:Y:S05]  /*4bb0*/  BSYNC B1 ;  /* 0x0000000000017941 */ /* 0x000fea0003800000 */
.L_x_121:
        /* <DEDUP_REMOVED lines=8> */
.L_x_124:
[----:B------:R-:W-:Y:S05]  /*4c40*/  BSYNC B1 ;  /* 0x0000000000017941 */ /* 0x000fea0003800000 */
.L_x_123:
[----:B-----5:R-:W-:Y:S01]  /*4c50*/  FMUL R8, R6, R97 ;  /* 0x0000006106087220 */ /* 0x020fe20000400000 */
[----:B------:R-:W-:Y:S03]  /*4c60*/  BSSY B1, `(.L_x_125) ;  /* 0x0000006000017945 */ /* 0x000fe60003800000 */
[----:B------:R-:W-:-:S05]  /*4c70*/  FFMA R45, R45, R96, R8 ;  /* 0x000000602d2d7223 */ /* 0x000fca0000000008 */
[----:B------:R0:W-:Y:S01]  /*4c80*/  @P0 STG.E desc[UR16][R118.64+0x200], R45 ;  /* 0x0002002d76000986 */ /* 0x0001e2000c101910 */
[----:B------:R-:W-:-:S13]  /*4c90*/  ISETP.GT.AND P0, PT, R98, 0x88, P5 ;  /* 0x000000886200780c */ /* 0x000fda0002f04270 */
[----:B0-----:R-:W-:Y:S05]  /*4ca0*/  @!P0 BRA `(.L_x_126) ;  /* 0x0000000000048947 */ /* 0x001fea0003800000 */
[----:B------:R0:W5:Y:S02]  /*4cb0*/  LDG.E.LTC128B R6, desc[UR16][R126.64+0x220] ;  /* 0x000220107e067981 */ /* 0x000164000c1e1920 */
.L_x_126:
[----:B------:R-:W-:Y:S05]  /*4cc0*/  BSYNC B1 ;  /* 0x0000000000017941 */ /* 0x000fea0003800000 */
.L_x_125:
[----:B-----5:R-:W-:Y:S01]  /*4cd0*/  FMUL R9, R6, R97 ;  /* 0x0000006106097220 */ /* 0x020fe20000400000 */
[----:B------:R-:W-:Y:S01]  /*4ce0*/  ISETP.GT.AND P4, PT, R98, 0x88, P4 ;  /* 0x000000886200780c */ /* 0x000fe20002784270 */
[----:B------:R-:W-:Y:S02]  /*4cf0*/  BSSY B1, `(.L_x_127) ;  /* 0x0000005000017945 */ /* 0x000fe40003800000 */
[----:B------:R-:W-:-:S05]  /*4d00*/  FFMA R9, R46, R96, R9 ;  /* 0x000000602e097223 */ /* 0x000fca0000000009 */
[----:B------:R0:W-:Y:S05]  /*4d10*/  @P0 STG.E desc[UR16][R76.64+0x220], R9 ;  /* 0x000220094c000986 */ /* 0x0001ea000c101910 */
[----:B------:R-:W-:Y:S05]  /*4d20*/  @!P4 BRA `(.L_x_128) ;  /* 0x000000000004c947 */ /* 0x000fea0003800000 */
[----:B------:R0:W5:Y:S02]  /*4d30*/  LDG.E.LTC128B R6, desc[UR16][R124.64+0x220] ;  /* 0x000220107c067981 */ /* 0x000164000c1e1920 */
.L_x_128:
[----:B------:R-:W-:Y:S05]  /*4d40*/  BSYNC B1 ;  /* 0x0000000000017941 */ /* 0x000fea0003800000 */
.L_x_127:
[----:B-----5:R-:W-:Y:S01]  /*4d50*/  FMUL R8, R6, R97 ;  /* 0x0000006106087220 */ /* 0x020fe20000400000 */
[----:B------:R-:W-:Y:S01]  /*4d60*/  ISETP.GT.AND P0, PT, R98, 0x80, P6 ;  /* 0x000000806200780c */ /* 0x000fe20003704270 */
[----:B------:R-:W-:Y:S02]  /*4d70*/  BSSY B1, `(.L_x_129) ;  /* 0x0000005000017945 */ /* 0x000fe40003800000 */
[----:B------:R-:W-:-:S05]  /*4d80*/  FFMA R47, R47, R96, R8 ;  /* 0x000000602f2f7223 */ /* 0x000fca0000000008 */
[----:B------:R0:W-:Y:S05]  /*4d90*/  @P4 STG.E desc[UR16][R128.64+0x220], R47 ;  /* 0x0002202f80004986 */ /* 0x0001ea000c101910 */
[----:B------:R-:W-:Y:S05]  /*4da0*/  @!P0 BRA `(.L_x_130) ;  /* 0x0000000000048947 */ /* 0x000fea0003800000 */
[----:B------:R0:W5:Y:S02]  /*4db0*/  LDG.E.LTC128B R6, desc[UR16][R146.64+0x200] ;  /* 0x0002001092067981 */ /* 0x000164000c1e1920 */
.L_x_130:
[----:B------:R-:W-:Y:S05]  /*4dc0*/  BSYNC B1 ;  /* 0x0000000000017941 */ /* 0x000fea0003800000 */
.L_x_129:
[----:B0----5:R-:W-:Y:S01]  /*4dd0*/  FMUL R9, R6, R97 ;  /* 0x0000006106097220 */ /* 0x021fe20000400000 */
[----:B------:R-:W-:Y:S01]  /*4de0*/  ISETP.GT.AND P4, PT, R98, 0x80, P3 ;  /* 0x000000806200780c */ /* 0x000fe20001f84270 */
[----:B------:R-:W-:Y:S02]  /*4df0*/  BSSY B1, `(.L_x_131) ;  /* 0x0000005000017945 */ /* 0x000fe40003800000 */
[----:B------:R-:W-:-:S05]  /*4e00*/  FFMA R9, R48, R96, R9 ;  /* 0x0000006030097223 */ /* 0x000fca0000000009 */
[----:B------:R0:W-:Y:S05]  /*4e10*/  @P0 STG.E desc[UR16][R78.64+0x200], R9 ;  /* 0x000200094e000986 */ /* 0x0001ea000c101910 */
[----:B------:R-:W-:Y:S05]  /*4e20*/  @!P4 BRA `(.L_x_132) ;  /* 0x000000000004c947 */ /* 0x000fea0003800000 */
[----:B------:R0:W5:Y:S02]  /*4e30*/  LDG.E.LTC128B R6, desc[UR16][R148.64+0x200] ;  /* 0x0002001094067981 */ /* 0x000164000c1e1920 */
.L_x_132:
[----:B------:R-:W-:Y:S05]  /*4e40*/  BSYNC B1 ;  /* 0x0000000000017941 */ /* 0x000fea0003800000 */
.L_x_131:
[----:B-----5:R-:W-:Y:S01]  /*4e50*/  FMUL R8, R6, R97 ;  /* 0x0000006106087220 */ /* 0x020fe20000400000 */
[----:B------:R-:W-:Y:S01]  /*4e60*/  ISETP.GT.AND P0, PT, R98, 0x88, P6 ;  /* 0x000000886200780c */ /* 0x000fe20003704270 */
[----:B------:R-:W-:Y:S02]  /*4e70*/  BSSY B1, `(.L_x_133) ;  /* 0x0000005000017945 */ /* 0x000fe40003800000 */
[----:B------:R-:W-:-:S05]  /*4e80*/  FFMA R49, R49, R96, R8 ;  /* 0x0000006031317223 */ /* 0x000fca0000000008 */
[----:B------:R0:W-:Y:S05]  /*4e90*/  @P4 STG.E desc[UR16][R122.64+0x200], R49 ;  /* 0x000200317a004986 */ /* 0x0001ea000c101910 */
[----:B------:R-:W-:Y:S05]  /*4ea0*/  @!P0 BRA `(.L_x_134) ;  /* 0x0000000000048947 */ /* 0x000fea0003800000 */
[----:B------:R0:W5:Y:S02]  /*4eb0*/  LDG.E.LTC128B R6, desc[UR16][R146.64+0x220] ;  /* 0x0002201092067981 */ /* 0x000164000c1e1920 */
.L_x_134:
[----:B------:R-:W-:Y:S05]  /*4ec0*/  BSYNC B1 ;  /* 0x0000000000017941 */ /* 0x000fea0003800000 */
.L_x_133:
[----:B0----5:R-:W-:Y:S01]  /*4ed0*/  FMUL R9, R6, R97 ;  /* 0x0000006106097220 */ /* 0x021fe20000400000 */
[----:B------:R-:W-:Y:S01]  /*4ee0*/  ISETP.GT.AND P3, PT, R98, 0x88, P3 ;  /* 0x000000886200780c */ /* 0x000fe20001f64270 */
[----:B------:R-:W-:Y:S02]  /*4ef0*/  BSSY B1, `(.L_x_135) ;  /* 0x0000005000017945 */ /* 0x000fe40003800000 */
[----:B------:R-:W-:-:S05]  /*4f00*/  FFMA R9, R50, R96, R9 ;  /* 0x0000006032097223 */ /* 0x000fca0000000009 */
[----:B------:R0:W-:Y:S05]  /*4f10*/  @P0 STG.E desc[UR16][R80.64+0x220], R9 ;  /* 0x0002200950000986 */ /* 0x0001ea000c101910 */
[----:B------:R-:W-:Y:S05]  /*4f20*/  @!P3 BRA `(.L_x_136) ;  /* 0x000000000004b947 */ /* 0x000fea0003800000 */
[----:B------:R0:W5:Y:S02]  /*4f30*/  LDG.E.LTC128B R6, desc[UR16][R148.64+0x220] ;  /* 0x0002201094067981 */ /* 0x000164000c1e1920 */
.L_x_136:
[----:B------:R-:W-:Y:S05]  /*4f40*/  BSYNC B1 ;  /* 0x0000000000017941 */ /* 0x000fea0003800000 */
.L_x_135:
[----:B-----5:R-:W-:Y:S01]  /*4f50*/  FMUL R8, R6, R97 ;  /* 0x0000006106087220 */ /* 0x020fe20000400000 */
[----:B------:R-:W-:Y:S01]  /*4f60*/  ISETP.GT.AND P0, PT, R98, 0x80, P2 ;  /* 0x000000806200780c */ /* 0x000fe20001704270 */
[----:B------:R-:W-:Y:S02]  /*4f70*/  BSSY B1, `(.L_x_137) ;  /* 0x0000005000017945 */ /* 0x000fe40003800000 */
[----:B------:R-:W-:-:S05]  /*4f80*/  FFMA R51, R51, R96, R8 ;  /* 0x0000006033337223 */ /* 0x000fca0000000008 */
[----:B------:R0:W-:Y:S05]  /*4f90*/  @P3 STG.E desc[UR16][R120.64+0x220], R51 ;  /* 0x0002203378003986 */ /* 0x0001ea000c101910 */
[----:B------:R-:W-:Y:S05]  /*4fa0*/  @!P0 BRA `(.L_x_138) ;  /* 0x0000000000048947 */ /* 0x000fea0003800000 */
[----:B------:R0:W5:Y:S02]  /*4fb0*/  LDG.E.LTC128B R6, desc[UR16][R100.64+0x200] ;  /* 0x0002001064067981 */ /* 0x000164000c1e1920 */
.L_x_138:
[----:B------:R-:W-:Y:S05]  /*4fc0*/  BSYNC B1 ;  /* 0x0000000000017941 */ /* 0x000fea0003800000 */
.L_x_137:
[----:B0----5:R-:W-:Y:S01]  /*4fd0*/  FMUL R9, R6, R97 ;  /* 0x0000006106097220 */ /* 0x021fe20000400000 */
[----:B------:R-:W-:Y:S01]  /*4fe0*/  ISETP.GT.AND P3, PT, R98, 0x80, P1 ;  /* 0x000000806200780c */ /* 0x000fe20000f64270 */
[----:B------:R-:W-:Y:S02]  /*4ff0*/  BSSY B1, `(.L_x_139) ;  /* 0x0000005000017945 */ /* 0x000fe40003800000 */
[----:B------:R-:W-:-:S05]  /*5000*/  FFMA R9, R52, R96, R9 ;  /* 0x0000006034097223 */ /* 0x000fca0000000009 */
[----:B------:R0:W-:Y:S05]  /*5010*/  @P0 STG.E desc[UR16][R82.64+0x200], R9 ;  /* 0x0002000952000986 */ /* 0x0001ea000c101910 */
[----:B------:R-:W-:Y:S05]  /*5020*/  @!P3 BRA `(.L_x_140) ;  /* 0x000000000004b947 */ /* 0x000fea0003800000 */
[----:B------:R0:W5:Y:S02]  /*5030*/  LDG.E.LTC128B R6, desc[UR16][R102.64+0x200] ;  /* 0x0002001066067981 */ /* 0x000164000c1e1920 */
.L_x_140:
[----:B------:R-:W-:Y:S05]  /*5040*/  BSYNC B1 ;  /* 0x0000000000017941 */ /* 0x000fea0003800000 */
.L_x_139:
[----:B-----5:R-:W-:Y:S01]  /*5050*/  FMUL R8, R6, R97 ;  /* 0x0000006106087220 */ /* 0x020fe20000400000 */
[----:B------:R-:W-:Y:S01]  /*5060*/  ISETP.GT.AND P2, PT, R98, 0x88, P2 ;  /* 0x000000886200780c */ /* 0x000fe20001744270 */
[----:B------:R-:W-:Y:S02]  /*5070*/  BSSY B1, `(.L_x_141) ;  /* 0x0000005000017945 */ /* 0x000fe40003800000 */
[----:B------:R-:W-:-:S05]  /*5080*/  FFMA R53, R53, R96, R8 ;  /* 0x0000006035357223 */ /* 0x000fca0000000008 */
[----:B------:R0:W-:Y:S05]  /*5090*/  @P3 STG.E desc[UR16][R104.64+0x200], R53 ;  /* 0x0002003568003986 */ /* 0x0001ea000c101910 */
[----:B------:R-:W-:Y:S05]  /*50a0*/  @!P2 BRA `(.L_x_142) ;  /* 0x000000000004a947 */ /* 0x000fea0003800000 */
[----:B------:R0:W5:Y:S02]  /*50b0*/  LDG.E.LTC128B R6, desc[UR16][R100.64+0x220] ;  /* 0x0002201064067981 */ /* 0x000164000c1e1920 */
.L_x_142:
[----:B------:R-:W-:Y:S05]  /*50c0*/  BSYNC B1 ;  /* 0x0000000000017941 */ /* 0x000fea0003800000 */
.L_x_141:
[----:B0----5:R-:W-:Y:S01]  /*50d0*/  FMUL R9, R6, R97 ;  /* 0x0000006106097220 */ /* 0x021fe20000400000 */
[----:B------:R-:W-:Y:S01]  /*50e0*/  ISETP.GT.AND P1, PT, R98, 0x88, P1 ;  /* 0x000000886200780c */ /* 0x000fe20000f24270 */
[----:B------:R-:W-:Y:S02]  /*50f0*/  BSSY B1, `(.L_x_143) ;  /* 0x0000005000017945 */ /* 0x000fe40003800000 */
[----:B------:R-:W-:-:S05]  /*5100*/  FFMA R9, R54, R96, R9 ;  /* 0x0000006036097223 */ /* 0x000fca0000000009 */
[----:B------:R0:W-:Y:S05]  /*5110*/  @P2 STG.E desc[UR16][R106.64+0x220], R9 ;  /* 0x000220096a002986 */ /* 0x0001ea000c101910 */
[----:B------:R-:W-:Y:S05]  /*5120*/  @!P1 BRA `(.L_x_144) ;  /* 0x0000000000049947 */ /* 0x000fea0003800000 */
[----:B------:R0:W5:Y:S02]  /*5130*/  LDG.E.LTC128B R6, desc[UR16][R102.64+0x220] ;  /* 0x0002201066067981 */ /* 0x000164000c1e1920 */
.L_x_144:
[----:B------:R-:W-:Y:S05]  /*5140*/  BSYNC B1 ;  /* 0x0000000000017941 */ /* 0x000fea0003800000 */
.L_x_143:
[----:B-----5:R-:W-:-:S04]  /*5150*/  FMUL R6, R6, R97 ;  /* 0x0000006106067220 */ /* 0x020fc80000400000 */
[----:B------:R-:W-:Y:S01]  /*5160*/  FFMA R55, R55, R96, R6 ;  /* 0x0000006037377223 */ /* 0x000fe20000000006 */
[----:B------:R-:W-:Y:S06]  /*5170*/  @!P1 BRA `(.L_x_145) ;  /* 0x00000010009c9947 */ /* 0x000fec0003800000 */
[----:B------:R0:W-:Y:S01]  /*5180*/  STG.E desc[UR16][R84.64+0x220], R55 ;  /* 0x0002203754007986 */ /* 0x0001e2000c101910 */
[----:B------:R-:W-:Y:S05]  /*5190*/  BRA `(.L_x_145) ;  /* 0x0000001000947947 */ /* 0x000fea0003800000 */
.L_x_22:
[----:B------:R-:W-:Y:S01]  /*51a0*/  ULDC.64 UR8, c[0x0][0x6c0] ;  /* 0x0001b00000087ab9 */ /* 0x000fe20000000a00 */
[----:B------:R-:W-:Y:S01]  /*51b0*/  ISETP.GT.AND P4, PT, R99, 0x1, PT ;  /* 0x000000016300780c */ /* 0x000fe20003f84270 */
[-C--:B--2---:R-:W-:Y:S01]  /*51c0*/  FMUL R9, R56, R96.reuse ;  /* 0x0000006038097220 */ /* 0x084fe20000400000 */
[C---:B------:R-:W-:Y:S01]  /*51d0*/  LEA R88, P1, R14.reuse, UR8, 0x2 ;  /* 0x000000080e587c11 */ /* 0x040fe2000f8210ff */
[-C--:B------:R-:W-:Y:S01]  /*51e0*/  FMUL R57, R57, R96.reuse ;  /* 0x0000006039397220 */ /* 0x080fe20000400000 */
[----:B------:R-:W-:Y:S01]  /*51f0*/  ISETP.GT.AND P5, PT, R99, 0x8, PT ;  /* 0x000000086300780c */ /* 0x000fe20003fa4270 */
[----:B------:R-:W-:Y:S01]  /*5200*/  IMAD R101, R21, 0x1c, RZ ;  /* 0x0000001c15657824 */ /* 0x000fe200078e02ff */
[----:B------:R-:W-:Y:S01]  /*5210*/  LEA.HI.X R89, R14, UR9, R13, 0x2, P1 ;  /* 0x000000090e597c11 */ /* 0x000fe200088f140d */
[-C--:B------:R-:W-:Y:S01]  /*5220*/  FMUL R11, R58, R96.reuse ;  /* 0x000000603a0b7220 */ /* 0x080fe20000400000 */
[----:B------:R-:W-:Y:S01]  /*5230*/  ISETP.GT.AND P1, PT, R98, RZ, P4 ;  /* 0x000000ff6200720c */ /* 0x000fe20002724270 */
[----:B------:R-:W-:Y:S01]  /*5240*/  FMUL R59, R59, R96 ;  /* 0x000000603b3b7220 */ /* 0x000fe20000400000 */
[----:B------:R-:W-:Y:S01]  /*5250*/  LEA R90, P3, R20, R88, 0x2 ;  /* 0x00000058145a7211 */ /* 0x000fe200078610ff */
[----:B------:R0:W-:Y:S01]  /*5260*/  @P2 STG.E desc[UR16][R88.64], R9 ;  /* 0x0000000958002986 */ /* 0x0001e2000c101910 */
[----:B------:R-:W-:Y:S01]  /*5270*/  ISETP.GT.AND P2, PT, R98, 0x8, P0 ;  /* 0x000000086200780c */ /* 0x000fe20000744270 */
[C---:B------:R-:W-:Y:S01]  /*5280*/  IMAD.SHL.U32 R107, R20.reuse, 0x20, RZ ;  /* 0x00000020146b7824 */ /* 0x040fe200078e00ff */
[--C-:B------:R-:W-:Y:S01]  /*5290*/  LEA.HI.X R91, R20, R89, R21.reuse, 0x2, P3 ;  /* 0x00000059145b7211 */ /* 0x100fe200018f1415 */
[-C--:B------:R-:W-:Y:S01]  /*52a0*/  FMUL R61, R61, R96.reuse ;  /* 0x000000603d3d7220 */ /* 0x080fe20000400000 */
[----:B------:R-:W-:Y:S01]  /*52b0*/  ISETP.GT.AND P3, PT, R98, 0x8, P4 ;  /* 0x000000086200780c */ /* 0x000fe20002764270 */
[-C--:B------:R-:W-:Y:S01]  /*52c0*/  FMUL R13, R63, R96.reuse ;  /* 0x000000603f0d7220 */ /* 0x080fe20000400000 */
[----:B------:R-:W-:Y:S01]  /*52d0*/  SHF.L.U64.HI R105, R20, 0x5, R21 ;  /* 0x0000000514697819 */ /* 0x000fe20000010215 */
[----:B------:R-:W-:Y:S01]  /*52e0*/  FMUL R15, R64, R96 ;  /* 0x00000060400f7220 */ /* 0x000fe20000400000 */
[----:B------:R-:W-:Y:S01]  /*52f0*/  ISETP.GT.AND P4, PT, R99, 0x9, PT ;  /* 0x000000096300780c */ /* 0x000fe20003f84270 */
[----:B------:R-:W-:Y:S01]  /*5300*/  @P1 STG.E desc[UR16][R90.64], R57 ;  /* 0x000000395a001986 */ /* 0x000fe2000c101910 */
[----:B------:R-:W-:Y:S01]  /*5310*/  ISETP.GT.AND P1, PT, R98, RZ, P5 ;  /* 0x000000ff6200720c */ /* 0x000fe20002f24270 */
[----:B0-----:R-:W-:-:S04]  /*5320*/  IMAD.WIDE.U32 R8, R20, 0x1c, R90 ;  /* 0x0000001c14087825 */ /* 0x001fc800078e005a */
[-C--:B------:R-:W-:Y:S01]  /*5330*/  FMUL R67, R67, R96.reuse ;  /* 0x0000006043437220 */ /* 0x080fe20000400000 */
[----:B------:R0:W-:Y:S01]  /*5340*/  @P2 STG.E desc[UR16][R88.64+0x20], R11 ;  /* 0x0000200b58002986 */ /* 0x0001e2000c101910 */
[----:B------:R-:W-:Y:S01]  /*5350*/  ISETP.GT.AND P2, PT, R98, RZ, P4 ;  /* 0x000000ff6200720c */ /* 0x000fe20002744270 */
[----:B------:R-:W-:Y:S02]  /*5360*/  IMAD.IADD R101, R101, 0x1, R9 ;  /* 0x0000000165657824 */ /* 0x000fe400078e0209 */
[-C--:B------:R-:W-:Y:S01]  /*5370*/  FMUL R9, R60, R96.reuse ;  /* 0x000000603c097220 */ /* 0x080fe20000400000 */
[----:B------:R-:W-:Y:S01]  /*5380*/  IMAD.MOV.U32 R100, RZ, RZ, R8 ;  /* 0x000000ffff647224 */ /* 0x000fe200078e0008 */
[----:B------:R1:W-:Y:S01]  /*5390*/  @P3 STG.E desc[UR16][R90.64+0x20], R59 ;  /* 0x0000203b5a003986 */ /* 0x0003e2000c101910 */
[----:B------:R-:W-:Y:S01]  /*53a0*/  ISETP.GT.AND P3, PT, R99, 0x11, PT ;  /* 0x000000116300780c */ /* 0x000fe20003f64270 */
[-C--:B------:R-:W-:Y:S01]  /*53b0*/  FMUL R19, R68, R96.reuse ;  /* 0x0000006044137220 */ /* 0x080fe20000400000 */
[-C--:B------:R-:W-:Y:S01]  /*53c0*/  FMUL R69, R69, R96.reuse ;  /* 0x0000006045457220 */ /* 0x080fe20000400000 */
[----:B------:R-:W-:Y:S01]  /*53d0*/  FMUL R71, R71, R96 ;  /* 0x0000006047477220 */ /* 0x000fe20000400000 */
[----:B------:R-:W-:Y:S01]  /*53e0*/  @P1 STG.E desc[UR16][R100.64], R9 ;  /* 0x0000000964001986 */ /* 0x000fe2000c101910 */
[----:B------:R-:W-:Y:S01]  /*53f0*/  IADD3 R102, P1, R107, R90, RZ ;  /* 0x0000005a6b667210 */ /* 0x000fe20007f3e0ff */
[-C--:B0-----:R-:W-:Y:S01]  /*5400*/  FMUL R11, R62, R96.reuse ;  /* 0x000000603e0b7220 */ /* 0x081fe20000400000 */
[-C--:B------:R-:W-:Y:S01]  /*5410*/  FMUL R21, R72, R96.reuse ;  /* 0x0000006048157220 */ /* 0x080fe20000400000 */
[-C--:B------:R-:W-:Y:S01]  /*5420*/  FMUL R73, R73, R96.reuse ;  /* 0x0000006049497220 */ /* 0x080fe20000400000 */
[-C--:B------:R-:W-:Y:S01]  /*5430*/  FMUL R75, R75, R96.reuse ;  /* 0x000000604b4b7220 */ /* 0x080fe20000400000 */
[----:B------:R-:W-:Y:S01]  /*5440*/  IMAD.X R103, R105, 0x1, R91, P1 ;  /* 0x0000000169677824 */ /* 0x000fe200008e065b */
[----:B------:R-:W-:Y:S01]  /*5450*/  ISETP.GT.AND P1, PT, R98, 0x8, P5 ;  /* 0x000000086200780c */ /* 0x000fe20002f24270 */
[-C--:B------:R-:W-:Y:S01]  /*5460*/  FMUL R57, R76, R96.reuse ;  /* 0x000000604c397220 */ /* 0x080fe20000400000 */
[-C--:B------:R-:W-:Y:S01]  /*5470*/  FMUL R77, R77, R96.reuse ;  /* 0x000000604d4d7220 */ /* 0x080fe20000400000 */
[-C--:B-1----:R-:W-:Y:S01]  /*5480*/  FMUL R59, R78, R96.reuse ;  /* 0x000000604e3b7220 */ /* 0x082fe20000400000 */
[----:B------:R0:W-:Y:S01]  /*5490*/  @P2 STG.E desc[UR16][R102.64], R61 ;  /* 0x0000003d66002986 */ /* 0x0001e2000c101910 */
[----:B------:R-:W-:Y:S01]  /*54a0*/  ISETP.GT.AND P2, PT, R98, 0x8, P4 ;  /* 0x000000086200780c */ /* 0x000fe20002744270 */
[-C--:B------:R-:W-:Y:S01]  /*54b0*/  FMUL R79, R79, R96.reuse ;  /* 0x000000604f4f7220 */ /* 0x080fe20000400000 */
[----:B------:R-:W-:Y:S01]  /*54c0*/  ISETP.GT.AND P4, PT, R99, 0x10, PT ;  /* 0x000000106300780c */ /* 0x000fe20003f84270 */
[-C--:B------:R-:W-:Y:S01]  /*54d0*/  FMUL R81, R81, R96.reuse ;  /* 0x0000006051517220 */ /* 0x080fe20000400000 */
[-C--:B------:R-:W-:Y:S01]  /*54e0*/  FMUL R83, R83, R96.reuse ;  /* 0x0000006053537220 */ /* 0x080fe20000400000 */
[-C--:B------:R-:W-:Y:S01]  /*54f0*/  FMUL R85, R85, R96.reuse ;  /* 0x0000006055557220 */ /* 0x080fe20000400000 */
[-C--:B------:R-:W-:Y:S01]  /*5500*/  FMUL R87, R87, R96.reuse ;  /* 0x0000006057577220 */ /* 0x080fe20000400000 */
[----:B------:R-:W-:Y:S01]  /*5510*/  FMUL R25, R25, R96 ;  /* 0x0000006019197220 */ /* 0x000fe20000400000 */
[----:B------:R-:W-:Y:S01]  /*5520*/  @P1 STG.E desc[UR16][R100.64+0x20], R11 ;  /* 0x0000200b64001986 */ /* 0x000fe2000c101910 */
[----:B------:R-:W-:Y:S01]  /*5530*/  IADD3 R62, P1, R107, R8, RZ ;  /* 0x000000086b3e7210 */ /* 0x000fe20007f3e0ff */
[-C--:B------:R-:W-:Y:S01]  /*5540*/  FMUL R27, R27, R96.reuse ;  /* 0x000000601b1b7220 */ /* 0x080fe20000400000 */
[-C--:B0-----:R-:W-:Y:S01]  /*5550*/  FMUL R61, R80, R96.reuse ;  /* 0x00000060503d7220 */ /* 0x081fe20000400000 */
[-C--:B------:R-:W-:Y:S01]  /*5560*/  FMUL R29, R29, R96.reuse ;  /* 0x000000601d1d7220 */ /* 0x080fe20000400000 */
[----:B------:R0:W-:Y:S01]  /*5570*/  @P2 STG.E desc[UR16][R102.64+0x20], R13 ;  /* 0x0000200d66002986 */ /* 0x0001e2000c101910 */
[----:B------:R-:W-:Y:S01]  /*5580*/  IMAD.X R63, R105, 0x1, R101, P1 ;  /* 0x00000001693f7824 */ /* 0x000fe200008e0665 */
[----:B------:R-:W-:Y:S01]  /*5590*/  ISETP.GT.AND P1, PT, R98, RZ, P4 ;  /* 0x000000ff6200720c */ /* 0x000fe20002724270 */
[-C--:B------:R-:W-:Y:S01]  /*55a0*/  FMUL R31, R31, R96.reuse ;  /* 0x000000601f1f7220 */ /* 0x080fe20000400000 */
[----:B------:R-:W-:Y:S01]  /*55b0*/  ISETP.GT.AND P2, PT, R99, 0x19, PT ;  /* 0x000000196300780c */ /* 0x000fe20003f44270 */
[-C--:B------:R-:W-:Y:S01]  /*55c0*/  FMUL R33, R33, R96.reuse ;  /* 0x0000006021217220 */ /* 0x080fe20000400000 */
[-C--:B------:R-:W-:Y:S01]  /*55d0*/  FMUL R35, R35, R96.reuse ;  /* 0x0000006023237220 */ /* 0x080fe20000400000 */
[-C--:B------:R-:W-:Y:S01]  /*55e0*/  FMUL R37, R37, R96.reuse ;  /* 0x0000006025257220 */ /* 0x080fe20000400000 */
[-C--:B------:R-:W-:Y:S01]  /*55f0*/  FMUL R39, R39, R96.reuse ;  /* 0x0000006027277220 */ /* 0x080fe20000400000 */
[-C--:B------:R-:W-:Y:S01]  /*5600*/  FMUL R41, R41, R96.reuse ;  /* 0x0000006029297220 */ /* 0x080fe20000400000 */
[-C--:B------:R-:W-:Y:S01]  /*5610*/  FMUL R43, R43, R96.reuse ;  /* 0x000000602b2b7220 */ /* 0x080fe20000400000 */
[-C--:B------:R-:W-:Y:S01]  /*5620*/  FMUL R45, R45, R96.reuse ;  /* 0x000000602d2d7220 */ /* 0x080fe20000400000 */
[-C--:B0-----:R-:W-:Y:S01]  /*5630*/  FMUL R13, R65, R96.reuse ;  /* 0x00000060410d7220 */ /* 0x081fe20000400000 */
[-C--:B------:R-:W-:Y:S01]  /*5640*/  FMUL R47, R47, R96.reuse ;  /* 0x000000602f2f7220 */ /* 0x080fe20000400000 */
[----:B------:R-:W-:Y:S01]  /*5650*/  FMUL R49, R49, R96 ;  /* 0x0000006031317220 */ /* 0x000fe20000400000 */
[----:B------:R0:W-:Y:S01]  /*5660*/  @P1 STG.E desc[UR16][R62.64], R15 ;  /* 0x0000000f3e001986 */ /* 0x0001e2000c101910 */
[----:B------:R-:W-:Y:S01]  /*5670*/  IADD3 R92, P1, R107, R102, RZ ;  /* 0x000000666b5c7210 */ /* 0x000fe20007f3e0ff */
[-C--:B------:R-:W-:Y:S01]  /*5680*/  FMUL R51, R51, R96.reuse ;  /* 0x0000006033337220 */ /* 0x080fe20000400000 */
[-C--:B------:R-:W-:Y:S01]  /*5690*/  FMUL R53, R53, R96.reuse ;  /* 0x0000006035357220 */ /* 0x080fe20000400000 */
[----:B------:R-:W-:-:S02]  /*56a0*/  FMUL R55, R55, R96 ;  /* 0x0000006037377220 */ /* 0x000fc40000400000 */
[----:B------:R-:W-:Y:S01]  /*56b0*/  IMAD.X R93, R105, 0x1, R103, P1 ;  /* 0x00000001695d7824 */ /* 0x000fe200008e0667 */
[----:B------:R-:W-:-:S05]  /*56c0*/  IADD3 R94, P1, R107, R92, RZ ;  /* 0x0000005c6b5e7210 */ /* 0x000fca0007f3e0ff */
[----:B------:R-:W-:Y:S01]  /*56d0*/  IMAD.X R95, R105, 0x1, R93, P1 ;  /* 0x00000001695f7824 */ /* 0x000fe200008e065d */
[----:B------:R-:W-:Y:S01]  /*56e0*/  IADD3 R22, P1, R92, R107, RZ ;  /* 0x0000006b5c167210 */ /* 0x000fe20007f3e0ff */
[----:B0-----:R-:W-:-:S04]  /*56f0*/  FMUL R15, R66, R96 ;  /* 0x00000060420f7220 */ /* 0x001fc80000400000 */
[----:B------:R-:W-:Y:S01]  /*5700*/  IMAD.X R23, R93, 0x1, R105, P1 ;  /* 0x000000015d177824 */ /* 0x000fe200008e0669 */
[----:B------:R-:W-:-:S05]  /*5710*/  IADD3 R10, P1, R107, R94, RZ ;  /* 0x0000005e6b0a7210 */ /* 0x000fca0007f3e0ff */
[----:B------:R-:W-:Y:S01]  /*5720*/  IMAD.X R11, R105, 0x1, R95, P1 ;  /* 0x00000001690b7824 */ /* 0x000fe200008e065f */
[----:B------:R-:W-:-:S05]  /*5730*/  IADD3 R8, P1, R22, R107, RZ ;  /* 0x0000006b16087210 */ /* 0x000fca0007f3e0ff */
[----:B------:R-:W-:Y:S01]  /*5740*/  IMAD.X R9, R23, 0x1, R105, P1 ;  /* 0x0000000117097824 */ /* 0x000fe200008e0669 */
[----:B------:R-:W-:-:S13]  /*5750*/  ISETP.GT.AND P1, PT, R98, RZ, P3 ;  /* 0x000000ff6200720c */ /* 0x000fda0001f24270 */
[----:B------:R0:W-:Y:S01]  /*5760*/  @P1 STG.E desc[UR16][R92.64], R13 ;  /* 0x0000000d5c001986 */ /* 0x0001e2000c101910 */
[----:B------:R-:W-:-:S13]  /*5770*/  ISETP.GT.AND P1, PT, R98, 0x8, P4 ;  /* 0x000000086200780c */ /* 0x000fda0002724270 */
[----:B------:R-:W-:Y:S02]  /*5780*/  @P1 IMAD.MOV.U32 R12, RZ, RZ, R62 ;  /* 0x000000ffff0c1224 */ /* 0x000fe400078e003e */
[----:B0-----:R-:W-:-:S05]  /*5790*/  @P1 IMAD.MOV.U32 R13, RZ, RZ, R63 ;  /* 0x000000ffff0d1224 */ /* 0x001fca00078e003f */
[----:B------:R0:W-:Y:S01]  /*57a0*/  @P1 STG.E desc[UR16][R12.64+0x20], R15 ;  /* 0x0000200f0c001986 */ /* 0x0001e2000c101910 */
[----:B------:R-:W-:Y:S02]  /*57b0*/  ISETP.GT.AND P1, PT, R98, 0x8, P3 ;  /* 0x000000086200780c */ /* 0x000fe40001f24270 */
[----:B------:R-:W-:Y:S01]  /*57c0*/  ISETP.GT.AND P3, PT, R99, 0x18, PT ;  /* 0x000000186300780c */ /* 0x000fe20003f64270 */
[----:B0-----:R-:W-:-:S10]  /*57d0*/  FMUL R15, R70, R96 ;  /* 0x00000060460f7220 */ /* 0x001fd40000400000 */
[----:B------:R-:W-:Y:S02]  /*57e0*/  @P1 IMAD.MOV.U32 R12, RZ, RZ, R92 ;  /* 0x000000ffff0c1224 */ /* 0x000fe400078e005c */
[----:B------:R-:W-:-:S05]  /*57f0*/  @P1 IMAD.MOV.U32 R13, RZ, RZ, R93 ;  /* 0x000000ffff0d1224 */ /* 0x000fca00078e005d */
[----:B------:R0:W-:Y:S01]  /*5800*/  @P1 STG.E desc[UR16][R12.64+0x20], R67 ;  /* 0x000020430c001986 */ /* 0x0001e2000c101910 */
[----:B------:R-:W-:-:S05]  /*5810*/  IADD3 R64, P1, R107, R62, RZ ;  /* 0x0000003e6b407210 */ /* 0x000fca0007f3e0ff */
[----:B------:R-:W-:Y:S01]  /*5820*/  IMAD.X R65, R105, 0x1, R63, P1 ;  /* 0x0000000169417824 */ /* 0x000fe200008e063f */
[----:B------:R-:W-:-:S13]  /*5830*/  ISETP.GT.AND P1, PT, R98, RZ, P3 ;  /* 0x000000ff6200720c */ /* 0x000fda0001f24270 */
[----:B------:R-:W-:Y:S01]  /*5840*/  @P1 STG.E desc[UR16][R64.64], R19 ;  /* 0x0000001340001986 */ /* 0x000fe2000c101910 */
[----:B------:R-:W-:-:S13]  /*5850*/  ISETP.GT.AND P1, PT, R98, RZ, P2 ;  /* 0x000000ff6200720c */ /* 0x000fda0001724270 */
[----:B------:R1:W-:Y:S01]  /*5860*/  @P1 STG.E desc[UR16][R94.64], R69 ;  /* 0x000000455e001986 */ /* 0x0003e2000c101910 */
[----:B------:R-:W-:-:S05]  /*5870*/  IADD3 R66, P1, R62, R107, RZ ;  /* 0x0000006b3e427210 */ /* 0x000fca0007f3e0ff */
[----:B0-----:R-:W-:Y:S01]  /*5880*/  IMAD.X R67, R63, 0x1, R105, P1 ;  /* 0x000000013f437824 */ /* 0x001fe200008e0669 */
[----:B------:R-:W-:-:S05]  /*5890*/  IADD3 R16, P1, R107, R10, RZ ;  /* 0x0000000a6b107210 */ /* 0x000fca0007f3e0ff */
[----:B------:R-:W-:Y:S01]  /*58a0*/  IMAD.X R17, R105, 0x1, R11, P1 ;  /* 0x0000000169117824 */ /* 0x000fe200008e060b */
[----:B------:R-:W-:-:S05]  /*58b0*/  IADD3 R12, P1, R8, R107, RZ ;  /* 0x0000006b080c7210 */ /* 0x000fca0007f3e0ff */
[----:B------:R-:W-:Y:S01]  /*58c0*/  IMAD.X R13, R9, 0x1, R105, P1 ;  /* 0x00000001090d7824 */ /* 0x000fe200008e0669 */
[----:B------:R-:W-:Y:S02]  /*58d0*/  ISETP.GT.AND P1, PT, R98, 0x8, P3 ;  /* 0x000000086200780c */ /* 0x000fe40001f24270 */
[----:B------:R-:W-:-:S11]  /*58e0*/  ISETP.GT.AND P3, PT, R99, 0x20, PT ;  /* 0x000000206300780c */ /* 0x000fd60003f64270 */
[----:B------:R-:W-:Y:S01]  /*58f0*/  @P1 STG.E desc[UR16][R66.64+0x20], R15 ;  /* 0x0000200f42001986 */ /* 0x000fe2000c101910 */
[----:B------:R-:W-:Y:S02]  /*5900*/  ISETP.GT.AND P1, PT, R98, 0x8, P2 ;  /* 0x000000086200780c */ /* 0x000fe40001724270 */
[----:B------:R-:W-:-:S11]  /*5910*/  ISETP.GT.AND P2, PT, R99, 0x21, PT ;  /* 0x000000216300780c */ /* 0x000fd60003f44270 */
[----:B------:R-:W-:Y:S01]  /*5920*/  @P1 STG.E desc[UR16][R22.64+0x20], R71 ;  /* 0x0000204716001986 */ /* 0x000fe2000c101910 */
[----:B------:R-:W-:-:S05]  /*5930*/  IADD3 R68, P1, R107, R64, RZ ;  /* 0x000000406b447210 */ /* 0x000fca0007f3e0ff */
[----:B-1----:R-:W-:Y:S01]  /*5940*/  IMAD.X R69, R105, 0x1, R65, P1 ;  /* 0x0000000169457824 */ /* 0x002fe200008e0641 */
[----:B------:R-:W-:-:S13]  /*5950*/  ISETP.GT.AND P1, PT, R98, RZ, P3 ;  /* 0x000000ff6200720c */ /* 0x000fda0001f24270 */
[----:B------:R0:W-:Y:S01]  /*5960*/  @P1 STG.E desc[UR16][R68.64], R21 ;  /* 0x0000001544001986 */ /* 0x0001e2000c101910 */
[----:B------:R-:W-:Y:S01]  /*5970*/  ISETP.GT.AND P1, PT, R98, RZ, P2 ;  /* 0x000000ff6200720c */ /* 0x000fe20001724270 */
[----:B0-----:R-:W-:-:S12]  /*5980*/  FMUL R21, R74, R96 ;  /* 0x000000604a157220 */ /* 0x001fd80000400000 */
[----:B------:R0:W-:Y:S01]  /*5990*/  @P1 STG.E desc[UR16][R10.64], R73 ;  /* 0x000000490a001986 */ /* 0x0001e2000c101910 */
[----:B------:R-:W-:-:S05]  /*59a0*/  IADD3 R70, P1, R66, R107, RZ ;  /* 0x0000006b42467210 */ /* 0x000fca0007f3e0ff */
[----:B------:R-:W-:Y:S01]  /*59b0*/  IMAD.X R71, R67, 0x1, R105, P1 ;  /* 0x0000000143477824 */ /* 0x000fe200008e0669 */
[----:B------:R-:W-:-:S05]  /*59c0*/  IADD3 R18, P1, R107, R16, RZ ;  /* 0x000000106b127210 */ /* 0x000fca0007f3e0ff */
[----:B------:R-:W-:Y:S01]  /*59d0*/  IMAD.X R19, R105, 0x1, R17, P1 ;  /* 0x0000000169137824 */ /* 0x000fe200008e0611 */
[----:B------:R-:W-:-:S05]  /*59e0*/  IADD3 R14, P1, R12, R107, RZ ;  /* 0x0000006b0c0e7210 */ /* 0x000fca0007f3e0ff */
[----:B------:R-:W-:Y:S01]  /*59f0*/  IMAD.X R15, R13, 0x1, R105, P1 ;  /* 0x000000010d0f7824 */ /* 0x000fe200008e0669 */
[----:B------:R-:W-:-:S13]  /*5a00*/  ISETP.GT.AND P1, PT, R98, 0x8, P3 ;  /* 0x000000086200780c */ /* 0x000fda0001f24270 */
[----:B------:R-:W-:Y:S01]  /*5a10*/  @P1 STG.E desc[UR16][R70.64+0x20], R21 ;  /* 0x0000201546001986 */ /* 0x000fe2000c101910 */
[----:B------:R-:W-:-:S13]  /*5a20*/  ISETP.GT.AND P1, PT, R98, 0x8, P2 ;  /* 0x000000086200780c */ /* 0x000fda0001724270 */
[----:B------:R1:W-:Y:S01]  /*5a30*/  @P1 STG.E desc[UR16][R8.64+0x20], R75 ;  /* 0x0000204b08001986 */ /* 0x0003e2000c101910 */
[----:B------:R-:W-:-:S05]  /*5a40*/  IADD3 R72, P1, R107, R68, RZ ;  /* 0x000000446b487210 */ /* 0x000fca0007f3e0ff */
[----:B0-----:R-:W-:Y:S01]  /*5a50*/  IMAD.X R73, R105, 0x1, R69, P1 ;  /* 0x0000000169497824 */ /* 0x001fe200008e0645 */
[----:B------:R-:W-:-:S04]  /*5a60*/  ISETP.GT.AND P1, PT, R99, 0x28, PT ;  /* 0x000000286300780c */ /* 0x000fc80003f24270 */
[----:B------:R-:W-:Y:S02]  /*5a70*/  ISETP.GT.AND P2, PT, R98, RZ, P1 ;  /* 0x000000ff6200720c */ /* 0x000fe40000f44270 */
[----:B------:R-:W-:-:S11]  /*5a80*/  P2R R104, PR, RZ, 0x2 ;  /* 0x00000002ff687803 */ /* 0x000fd60000000000 */
[----:B------:R-:W-:Y:S01]  /*5a90*/  @P2 STG.E desc[UR16][R72.64], R57 ;  /* 0x0000003948002986 */ /* 0x000fe2000c101910 */
[----:B------:R-:W-:-:S04]  /*5aa0*/  ISETP.GT.AND P2, PT, R99, 0x29, PT ;  /* 0x000000296300780c */ /* 0x000fc80003f44270 */
[----:B------:R-:W-:Y:S02]  /*5ab0*/  ISETP.GT.AND P3, PT, R98, RZ, P2 ;  /* 0x000000ff6200720c */ /* 0x000fe40001764270 */
[----:B------:R-:W-:-:S11]  /*5ac0*/  P2R R6, PR, RZ, 0x4 ;  /* 0x00000004ff067803 */ /* 0x000fd60000000000 */
[----:B------:R0:W-:Y:S01]  /*5ad0*/  @P3 STG.E desc[UR16][R16.64], R77 ;  /* 0x0000004d10003986 */ /* 0x0001e2000c101910 */
[----:B------:R-:W-:-:S05]  /*5ae0*/  IADD3 R74, P3, R70, R107, RZ ;  /* 0x0000006b464a7210 */ /* 0x000fca0007f7e0ff */
[----:B-1----:R-:W-:Y:S01]  /*5af0*/  IMAD.X R75, R71, 0x1, R105, P3 ;  /* 0x00000001474b7824 */ /* 0x002fe200018e0669 */
[----:B------:R-:W-:-:S05]  /*5b00*/  IADD3 R20, P3, R107, R18, RZ ;  /* 0x000000126b147210 */ /* 0x000fca0007f7e0ff */
[----:B------:R-:W-:Y:S01]  /*5b10*/  IMAD.X R21, R105, 0x1, R19, P3 ;  /* 0x0000000169157824 */ /* 0x000fe200018e0613 */
[----:B------:R-:W-:-:S13]  /*5b20*/  ISETP.GT.AND P3, PT, R98, 0x8, P1 ;  /* 0x000000086200780c */ /* 0x000fda0000f64270 */
[----:B------:R-:W-:Y:S01]  /*5b30*/  @P3 STG.E desc[UR16][R74.64+0x20], R59 ;  /* 0x0000203b4a003986 */ /* 0x000fe2000c101910 */
[C---:B------:R-:W-:Y:S02]  /*5b40*/  ISETP.GT.AND P3, PT, R98.reuse, 0x8, P2 ;  /* 0x000000086200780c */ /* 0x040fe40001764270 */
[C---:B------:R-:W-:Y:S02]  /*5b50*/  ISETP.GT.AND P2, PT, R98.reuse, 0x80, P0 ;  /* 0x000000806200780c */ /* 0x040fe40000744270 */
[----:B------:R-:W-:-:S09]  /*5b60*/  ISETP.GT.AND P0, PT, R98, 0x88, P0 ;  /* 0x000000886200780c */ /* 0x000fd20000704270 */
[----:B------:R1:W-:Y:S01]  /*5b70*/  @P3 STG.E desc[UR16][R12.64+0x20], R79 ;  /* 0x0000204f0c003986 */ /* 0x0003e2000c101910 */
[----:B------:R-:W-:-:S05]  /*5b80*/  IADD3 R76, P3, R107, R72, RZ ;  /* 0x000000486b4c7210 */ /* 0x000fca0007f7e0ff */
[----:B0-----:R-:W-:Y:S01]  /*5b90*/  IMAD.X R77, R105, 0x1, R73, P3 ;  /* 0x00000001694d7824 */ /* 0x001fe200018e0649 */
[----:B------:R-:W-:-:S04]  /*5ba0*/  ISETP.GT.AND P3, PT, R99, 0x30, PT ;  /* 0x000000306300780c */ /* 0x000fc80003f64270 */
[----:B------:R-:W-:Y:S01]  /*5bb0*/  ISETP.GT.AND P4, PT, R98, RZ, P3 ;  /* 0x000000ff6200720c */ /* 0x000fe20001f84270 */
[----:B-1----:R-:W-:-:S12]  /*5bc0*/  FMUL R79, R82, R96 ;  /* 0x00000060524f7220 */ /* 0x002fd80000400000 */
[----:B------:R-:W-:Y:S01]  /*5bd0*/  @P4 STG.E desc[UR16][R76.64], R61 ;  /* 0x0000003d4c004986 */ /* 0x000fe2000c101910 */
[----:B------:R-:W-:-:S04]  /*5be0*/  ISETP.GT.AND P4, PT, R99, 0x31, PT ;  /* 0x000000316300780c */ /* 0x000fc80003f84270 */
[----:B------:R-:W-:-:S13]  /*5bf0*/  ISETP.GT.AND P5, PT, R98, RZ, P4 ;  /* 0x000000ff6200720c */ /* 0x000fda00027a4270 */
[----:B------:R0:W-:Y:S01]  /*5c00*/  @P5 STG.E desc[UR16][R18.64], R81 ;  /* 0x0000005112005986 */ /* 0x0001e2000c101910 */
[----:B------:R-:W-:-:S05]  /*5c10*/  IADD3 R58, P5, R74, R107, RZ ;  /* 0x0000006b4a3a7210 */ /* 0x000fca0007fbe0ff */
[----:B------:R-:W-:Y:S01]  /*5c20*/  IMAD.X R59, R75, 0x1, R105, P5 ;  /* 0x000000014b3b7824 */ /* 0x000fe200028e0669 */
[----:B------:R-:W-:Y:S01]  /*5c30*/  ISETP.GT.AND P5, PT, R98, 0x8, P3 ;  /* 0x000000086200780c */ /* 0x000fe20001fa4270 */
[----:B0-----:R-:W-:-:S12]  /*5c40*/  FMUL R81, R84, R96 ;  /* 0x0000006054517220 */ /* 0x001fd80000400000 */
[----:B------:R-:W-:Y:S01]  /*5c50*/  @P5 STG.E desc[UR16][R58.64+0x20], R79 ;  /* 0x0000204f3a005986 */ /* 0x000fe2000c101910 */
[----:B------:R-:W-:-:S05]  /*5c60*/  IADD3 R56, P5, R107, R76, RZ ;  /* 0x0000004c6b387210 */ /* 0x000fca0007fbe0ff */
[----:B------:R-:W-:Y:S01]  /*5c70*/  IMAD.X R57, R105, 0x1, R77, P5 ;  /* 0x0000000169397824 */ /* 0x000fe200028e064d */
[----:B------:R-:W-:-:S13]  /*5c80*/  ISETP.GT.AND P5, PT, R98, 0x8, P4 ;  /* 0x000000086200780c */ /* 0x000fda00027a4270 */
[----:B------:R0:W-:Y:S01]  /*5c90*/  @P5 STG.E desc[UR16][R14.64+0x20], R83 ;  /* 0x000020530e005986 */ /* 0x0001e2000c101910 */
[----:B------:R-:W-:-:S05]  /*5ca0*/  IADD3 R60, P5, R14, R107, RZ ;  /* 0x0000006b0e3c7210 */ /* 0x000fca0007fbe0ff */
[----:B------:R-:W-:Y:S01]  /*5cb0*/  IMAD.X R61, R15, 0x1, R105, P5 ;  /* 0x000000010f3d7824 */ /* 0x000fe200028e0669 */
[----:B------:R-:W-:-:S04]  /*5cc0*/  ISETP.GT.AND P5, PT, R99, 0x38, PT ;  /* 0x000000386300780c */ /* 0x000fc80003fa4270 */
[----:B------:R-:W-:Y:S01]  /*5cd0*/  ISETP.GT.AND P6, PT, R98, RZ, P5 ;  /* 0x000000ff6200720c */ /* 0x000fe20002fc4270 */
[----:B0-----:R-:W-:-:S12]  /*5ce0*/  FMUL R83, R86, R96 ;  /* 0x0000006056537220 */ /* 0x001fd80000400000 */
[----:B------:R0:W-:Y:S01]  /*5cf0*/  @P6 STG.E desc[UR16][R56.64], R81 ;  /* 0x0000005138006986 */ /* 0x0001e2000c101910 */
[----:B------:R-:W-:-:S05]  /*5d00*/  IADD3 R78, P6, R58, R107, RZ ;  /* 0x0000006b3a4e7210 */ /* 0x000fca0007fde0ff */
[----:B------:R-:W-:Y:S01]  /*5d10*/  IMAD.X R79, R59, 0x1, R105, P6 ;  /* 0x000000013b4f7824 */ /* 0x000fe200030e0669 */
[----:B------:R-:W-:-:S04]  /*5d20*/  ISETP.GT.AND P6, PT, R99, 0x39, PT ;  /* 0x000000396300780c */ /* 0x000fc80003fc4270 */
[----:B------:R-:W-:Y:S01]  /*5d30*/  ISETP.GT.AND P1, PT, R98, RZ, P6 ;  /* 0x000000ff6200720c */ /* 0x000fe20003724270 */
[----:B0-----:R-:W-:-:S12]  /*5d40*/  FMUL R81, R24, R96 ;  /* 0x0000006018517220 */ /* 0x001fd80000400000 */
[----:B------:R0:W-:Y:S01]  /*5d50*/  @P1 STG.E desc[UR16][R20.64], R85 ;  /* 0x0000005514001986 */ /* 0x0001e2000c101910 */
[----:B------:R-:W-:Y:S01]  /*5d60*/  ISETP.GT.AND P1, PT, R98, 0x8, P5 ;  /* 0x000000086200780c */ /* 0x000fe20002f24270 */
[----:B0-----:R-:W-:-:S12]  /*5d70*/  FMUL R85, R28, R96 ;  /* 0x000000601c557220 */ /* 0x001fd80000400000 */
[----:B------:R0:W-:Y:S01]  /*5d80*/  @P1 STG.E desc[UR16][R78.64+0x20], R83 ;  /* 0x000020534e001986 */ /* 0x0001e2000c101910 */
[----:B------:R-:W-:Y:S01]  /*5d90*/  ISETP.GT.AND P1, PT, R98, 0x8, P6 ;  /* 0x000000086200780c */ /* 0x000fe20003724270 */
[----:B0-----:R-:W-:-:S12]  /*5da0*/  FMUL R83, R26, R96 ;  /* 0x000000601a537220 */ /* 0x001fd80000400000 */
[----:B------:R-:W-:Y:S01]  /*5db0*/  @P1 STG.E desc[UR16][R60.64+0x20], R87 ;  /* 0x000020573c001986 */ /* 0x000fe2000c101910 */
[----:B------:R-:W-:-:S03]  /*5dc0*/  ISETP.GT.AND P1, PT, R99, 0x1, PT ;  /* 0x000000016300780c */ /* 0x000fc60003f24270 */
[----:B------:R-:W-:Y:S01]  /*5dd0*/  @P2 STG.E desc[UR16][R88.64+0x200], R81 ;  /* 0x0002005158002986 */ /* 0x000fe2000c101910 */
[----:B------:R-:W-:Y:S02]  /*5de0*/  ISETP.GT.AND P1, PT, R98, 0x80, P1 ;  /* 0x000000806200780c */ /* 0x000fe40000f24270 */
[----:B------:R-:W-:-:S11]  /*5df0*/  ISETP.NE.AND P2, PT, R6, RZ, PT ;  /* 0x000000ff0600720c */ /* 0x000fd60003f45270 */
[----:B------:R0:W-:Y:S01]  /*5e00*/  @P1 STG.E desc[UR16][R90.64+0x200], R25 ;  /* 0x000200195a001986 */ /* 0x0001e2000c101910 */
[----:B------:R-:W-:-:S03]  /*5e10*/  ISETP.NE.AND P1, PT, R104, RZ, PT ;  /* 0x000000ff6800720c */ /* 0x000fc60003f25270 */
[----:B------:R-:W-:Y:S01]  /*5e20*/  @P0 STG.E desc[UR16][R88.64+0x220], R83 ;  /* 0x0002205358000986 */ /* 0x000fe2000c101910 */
[----:B------:R-:W-:-:S04]  /*5e30*/  ISETP.GT.AND P0, PT, R99, 0x1, PT ;  /* 0x000000016300780c */ /* 0x000fc80003f04270 */
[----:B------:R-:W-:Y:S01]  /*5e40*/  ISETP.GT.AND P0, PT, R98, 0x88, P0 ;  /* 0x000000886200780c */ /* 0x000fe20000704270 */
[----:B0-----:R-:W-:-:S12]  /*5e50*/  FMUL R25, R30, R96 ;  /* 0x000000601e197220 */ /* 0x001fd80000400000 */
[----:B------:R0:W-:Y:S01]  /*5e60*/  @P0 STG.E desc[UR16][R90.64+0x220], R27 ;  /* 0x0002201b5a000986 */ /* 0x0001e2000c101910 */
[----:B------:R-:W-:-:S04]  /*5e70*/  ISETP.GT.AND P0, PT, R99, 0x8, PT ;  /* 0x000000086300780c */ /* 0x000fc80003f04270 */
[----:B------:R-:W-:Y:S01]  /*5e80*/  ISETP.GT.AND P0, PT, R98, 0x80, P0 ;  /* 0x000000806200780c */ /* 0x000fe20000704270 */
[----:B0-----:R-:W-:-:S12]  /*5e90*/  FMUL R27, R32, R96 ;  /* 0x00000060201b7220 */ /* 0x001fd80000400000 */
[----:B------:R-:W-:Y:S01]  /*5ea0*/  @P0 STG.E desc[UR16][R100.64+0x200], R85 ;  /* 0x0002005564000986 */ /* 0x000fe2000c101910 */
[----:B------:R-:W-:-:S04]  /*5eb0*/  ISETP.GT.AND P0, PT, R99, 0x9, PT ;  /* 0x000000096300780c */ /* 0x000fc80003f04270 */
[----:B------:R-:W-:-:S13]  /*5ec0*/  ISETP.GT.AND P0, PT, R98, 0x80, P0 ;  /* 0x000000806200780c */ /* 0x000fda0000704270 */
[----:B------:R0:W-:Y:S01]  /*5ed0*/  @P0 STG.E desc[UR16][R102.64+0x200], R29 ;  /* 0x0002001d66000986 */ /* 0x0001e2000c101910 */
[----:B------:R-:W-:-:S04]  /*5ee0*/  ISETP.GT.AND P0, PT, R99, 0x8, PT ;  /* 0x000000086300780c */ /* 0x000fc80003f04270 */
[----:B------:R-:W-:Y:S01]  /*5ef0*/  ISETP.GT.AND P0, PT, R98, 0x88, P0 ;  /* 0x000000886200780c */ /* 0x000fe20000704270 */
[----:B0-----:R-:W-:-:S12]  /*5f00*/  FMUL R29, R34, R96 ;  /* 0x00000060221d7220 */ /* 0x001fd80000400000 */
[----:B------:R0:W-:Y:S01]  /*5f10*/  @P0 STG.E desc[UR16][R100.64+0x220], R25 ;  /* 0x0002201964000986 */ /* 0x0001e2000c101910 */
[----:B------:R-:W-:-:S04]  /*5f20*/  ISETP.GT.AND P0, PT, R99, 0x9, PT ;  /* 0x000000096300780c */ /* 0x000fc80003f04270 */
[----:B------:R-:W-:-:S13]  /*5f30*/  ISETP.GT.AND P0, PT, R98, 0x88, P0 ;  /* 0x000000886200780c */ /* 0x000fda0000704270 */
[----:B------:R-:W-:Y:S01]  /*5f40*/  @P0 STG.E desc[UR16][R102.64+0x220], R31 ;  /* 0x0002201f66000986 */ /* 0x000fe2000c101910 */
[----:B------:R-:W-:-:S04]  /*5f50*/  ISETP.GT.AND P0, PT, R99, 0x10, PT ;  /* 0x000000106300780c */ /* 0x000fc80003f04270 */
[----:B------:R-:W-:-:S13]  /*5f60*/  ISETP.GT.AND P0, PT, R98, 0x80, P0 ;  /* 0x000000806200780c */ /* 0x000fda0000704270 */
[----:B------:R-:W-:Y:S02]  /*5f70*/  @P0 IMAD.MOV.U32 R24, RZ, RZ, R62 ;  /* 0x000000ffff180224 */ /* 0x000fe400078e003e */
[----:B0-----:R-:W-:-:S05]  /*5f80*/  @P0 IMAD.MOV.U32 R25, RZ, RZ, R63 ;  /* 0x000000ffff190224 */ /* 0x001fca00078e003f */
[----:B------:R0:W-:Y:S01]  /*5f90*/  @P0 STG.E desc[UR16][R24.64+0x200], R27 ;  /* 0x0002001b18000986 */ /* 0x0001e2000c101910 */
[----:B------:R-:W-:-:S04]  /*5fa0*/  ISETP.GT.AND P0, PT, R99, 0x11, PT ;  /* 0x000000116300780c */ /* 0x000fc80003f04270 */
[----:B------:R-:W-:Y:S01]  /*5fb0*/  ISETP.GT.AND P0, PT, R98, 0x80, P0 ;  /* 0x000000806200780c */ /* 0x000fe20000704270 */
[----:B0-----:R-:W-:-:S12]  /*5fc0*/  FMUL R27, R36, R96 ;  /* 0x00000060241b7220 */ /* 0x001fd80000400000 */
[----:B------:R-:W-:Y:S02]  /*5fd0*/  @P0 IMAD.MOV.U32 R24, RZ, RZ, R92 ;  /* 0x000000ffff180224 */ /* 0x000fe400078e005c */
[----:B------:R-:W-:-:S05]  /*5fe0*/  @P0 IMAD.MOV.U32 R25, RZ, RZ, R93 ;  /* 0x000000ffff190224 */ /* 0x000fca00078e005d */
[----:B------:R0:W-:Y:S01]  /*5ff0*/  @P0 STG.E desc[UR16][R24.64+0x200], R33 ;  /* 0x0002002118000986 */ /* 0x0001e2000c101910 */
[----:B------:R-:W-:-:S04]  /*6000*/  ISETP.GT.AND P0, PT, R99, 0x10, PT ;  /* 0x000000106300780c */ /* 0x000fc80003f04270 */
[----:B------:R-:W-:Y:S01]  /*6010*/  ISETP.GT.AND P0, PT, R98, 0x88, P0 ;  /* 0x000000886200780c */ /* 0x000fe20000704270 */
[----:B0-----:R-:W-:-:S12]  /*6020*/  FMUL R25, R38, R96 ;  /* 0x0000006026197220 */ /* 0x001fd80000400000 */
[----:B------:R-:W-:Y:S01]  /*6030*/  @P0 STG.E desc[UR16][R62.64+0x220], R29 ;  /* 0x0002201d3e000986 */ /* 0x000fe2000c101910 */
[----:B------:R-:W-:-:S04]  /*6040*/  ISETP.GT.AND P0, PT, R99, 0x11, PT ;  /* 0x000000116300780c */ /* 0x000fc80003f04270 */
[----:B------:R-:W-:-:S13]  /*6050*/  ISETP.GT.AND P0, PT, R98, 0x88, P0 ;  /* 0x000000886200780c */ /* 0x000fda0000704270 */
[----:B------:R-:W-:Y:S01]  /*6060*/  @P0 STG.E desc[UR16][R92.64+0x220], R35 ;  /* 0x000220235c000986 */ /* 0x000fe2000c101910 */
[----:B------:R-:W-:-:S04]  /*6070*/  ISETP.GT.AND P0, PT, R99, 0x18, PT ;  /* 0x000000186300780c */ /* 0x000fc80003f04270 */
[----:B------:R-:W-:-:S13]  /*6080*/  ISETP.GT.AND P0, PT, R98, 0x80, P0 ;  /* 0x000000806200780c */ /* 0x000fda0000704270 */
        /* <DEDUP_REMOVED lines=26> */
[C---:B------:R-:W-:Y:S02]  /*6230*/  ISETP.GT.AND P0, PT, R98.reuse, 0x80, P1 ;  /* 0x000000806200780c */ /* 0x040fe40000f04270 */
[----:B------:R-:W-:Y:S01]  /*6240*/  ISETP.GT.AND P1, PT, R98, 0x88, P1 ;  /* 0x000000886200780c */ /* 0x000fe20000f24270 */
[----:B0-----:R-:W-:-:S10]  /*6250*/  FMUL R9, R46, R96 ;  /* 0x000000602e097220 */ /* 0x001fd40000400000 */
[----:B------:R-:W-:Y:S01]  /*6260*/  @P0 STG.E desc[UR16][R72.64+0x200], R23 ;  /* 0x0002001748000986 */ /* 0x000fe2000c101910 */
[C---:B------:R-:W-:Y:S02]  /*6270*/  ISETP.GT.AND P0, PT, R98.reuse, 0x80, P2 ;  /* 0x000000806200780c */ /* 0x040fe40001704270 */
[----:B------:R-:W-:-:S11]  /*6280*/  ISETP.GT.AND P2, PT, R98, 0x88, P2 ;  /* 0x000000886200780c */ /* 0x000fd60001744270 */
[----:B------:R-:W-:Y:S01]  /*6290*/  @P0 STG.E desc[UR16][R16.64+0x200], R45 ;  /* 0x0002002d10000986 */ /* 0x000fe2000c101910 */
[C---:B------:R-:W-:Y:S02]  /*62a0*/  ISETP.GT.AND P0, PT, R98.reuse, 0x80, P3 ;  /* 0x000000806200780c */ /* 0x040fe40001f04270 */
[C---:B------:R-:W-:Y:S01]  /*62b0*/  ISETP.GT.AND P3, PT, R98.reuse, 0x88, P3 ;  /* 0x000000886200780c */ /* 0x040fe20001f64270 */
[----:B------:R0:W-:Y:S01]  /*62c0*/  @P1 STG.E desc[UR16][R74.64+0x220], R9 ;  /* 0x000220094a001986 */ /* 0x0001e2000c101910 */
[C---:B------:R-:W-:Y:S02]  /*62d0*/  ISETP.GT.AND P1, PT, R98.reuse, 0x80, P4 ;  /* 0x000000806200780c */ /* 0x040fe40002724270 */
[C---:B------:R-:W-:Y:S01]  /*62e0*/  ISETP.GT.AND P4, PT, R98.reuse, 0x88, P4 ;  /* 0x000000886200780c */ /* 0x040fe20002784270 */
[----:B------:R1:W-:Y:S06]  /*62f0*/  @P2 STG.E desc[UR16][R12.64+0x220], R47 ;  /* 0x0002202f0c002986 */ /* 0x0003ec000c101910 */
[----:B------:R2:W-:Y:S01]  /*6300*/  @P0 STG.E desc[UR16][R76.64+0x200], R11 ;  /* 0x0002000b4c000986 */ /* 0x0005e2000c101910 */
[----:B------:R-:W-:Y:S01]  /*6310*/  ISETP.GT.AND P0, PT, R98, 0x80, P6 ;  /* 0x000000806200780c */ /* 0x000fe20003704270 */
[-C--:B0-----:R-:W-:Y:S01]  /*6320*/  FMUL R9, R50, R96.reuse ;  /* 0x0000006032097220 */ /* 0x081fe20000400000 */
[C---:B------:R-:W-:Y:S01]  /*6330*/  ISETP.GT.AND P6, PT, R98.reuse, 0x88, P6 ;  /* 0x000000886200780c */ /* 0x040fe200037c4270 */
[----:B------:R0:W-:Y:S01]  /*6340*/  @P1 STG.E desc[UR16][R18.64+0x200], R49 ;  /* 0x0002003112001986 */ /* 0x0001e2000c101910 */
[----:B------:R-:W-:Y:S01]  /*6350*/  ISETP.GT.AND P1, PT, R98, 0x80, P5 ;  /* 0x000000806200780c */ /* 0x000fe20002f24270 */
[-C--:B-1----:R-:W-:Y:S01]  /*6360*/  FMUL R13, R54, R96.reuse ;  /* 0x00000060360d7220 */ /* 0x082fe20000400000 */
[----:B------:R-:W-:Y:S01]  /*6370*/  ISETP.GT.AND P5, PT, R98, 0x88, P5 ;  /* 0x000000886200780c */ /* 0x000fe20002fa4270 */
[----:B------:R0:W-:Y:S01]  /*6380*/  @P3 STG.E desc[UR16][R58.64+0x220], R9 ;  /* 0x000220093a003986 */ /* 0x0001e2000c101910 */
[----:B--2---:R-:W-:-:S03]  /*6390*/  FMUL R11, R52, R96 ;  /* 0x00000060340b7220 */ /* 0x004fc60000400000 */
[----:B------:R0:W-:Y:S06]  /*63a0*/  @P4 STG.E desc[UR16][R14.64+0x220], R51 ;  /* 0x000220330e004986 */ /* 0x0001ec000c101910 */
[----:B------:R0:W-:Y:S04]  /*63b0*/  @P1 STG.E desc[UR16][R56.64+0x200], R11 ;  /* 0x0002000b38001986 */ /* 0x0001e8000c101910 */
[----:B------:R0:W-:Y:S04]  /*63c0*/  @P0 STG.E desc[UR16][R20.64+0x200], R53 ;  /* 0x0002003514000986 */ /* 0x0001e8000c101910 */
[----:B------:R0:W-:Y:S04]  /*63d0*/  @P5 STG.E desc[UR16][R78.64+0x220], R13 ;  /* 0x0002200d4e005986 */ /* 0x0001e8000c101910 */
[----:B------:R0:W-:Y:S02]  /*63e0*/  @P6 STG.E desc[UR16][R60.64+0x220], R55 ;  /* 0x000220373c006986 */ /* 0x0001e4000c101910 */
.L_x_145:
[----:B------:R-:W-:Y:S05]  /*63f0*/  BSYNC B0 ;  /* 0x0000000000007941 */ /* 0x000fea0003800000 */
.L_x_21:
[----:B------:R-:W-:Y:S01]  /*6400*/  ULDC UR8, c[0x0][0xc] ;  /* 0x0000030000087ab9 */ /* 0x000fe20000000800 */
[----:B------:R-:W-:Y:S01]  /*6410*/  ULDC UR9, c[0x0][0x10] ;  /* 0x0000040000097ab9 */ /* 0x000fe20000000800 */
[----:B0-----:R-:W0:Y:S01]  /*6420*/  LDC R9, c[0x0][0x14] ;  /* 0x00000500ff097b82 */ /* 0x001e220000000800 */
[----:B------:R-:W-:Y:S01]  /*6430*/  UIMAD.WIDE.U32 UR8, UR8, UR9, URZ ;  /* 0x00000009080872a5 */ /* 0x000fe2000f8e003f */
[----:B------:R-:W-:Y:S01]  /*6440*/  PRMT R8, RZ, 0x7610, R8 ;  /* 0x00007610ff087816 */ /* 0x000fe20000000008 */
[----:B------:R-:W-:Y:S02]  /*6450*/  IMAD.MOV.U32 R12, RZ, RZ, -0x1 ;  /* 0xffffffffff0c7424 */ /* 0x000fe400078e00ff */
[----:B------:R-:W-:Y:S02]  /*6460*/  IMAD.MOV.U32 R13, RZ, RZ, -0x1 ;  /* 0xffffffffff0d7424 */ /* 0x000fe400078e00ff */
[----:B------:R-:W-:Y:S02]  /*6470*/  IMAD.MOV.U32 R6, RZ, RZ, -0x1 ;  /* 0xffffffffff067424 */ /* 0x000fe400078e00ff */
[----:B0-----:R-:W-:-:S04]  /*6480*/  IMAD.WIDE.U32 R2, R9, UR8, R2 ;  /* 0x0000000809027c25 */ /* 0x001fc8000f8e0002 */
[----:B------:R-:W-:Y:S01]  /*6490*/  IMAD R9, R9, UR9, RZ ;  /* 0x0000000909097c24 */ /* 0x000fe2000f8e02ff */
[----:B------:R-:W-:Y:S02]  /*64a0*/  ULDC.64 UR8, c[0x0][0x750] ;  /* 0x0001d40000087ab9 */ /* 0x000fe40000000a00 */
[----:B------:R-:W-:Y:S01]  /*64b0*/  ISETP.GE.U32.AND P0, PT, R2, UR8, PT ;  /* 0x0000000802007c0c */ /* 0x000fe2000bf06070 */
[----:B------:R-:W-:-:S05]  /*64c0*/  IMAD.IADD R3, R3, 0x1, R9 ;  /* 0x0000000103037824 */ /* 0x000fca00078e0209 */
[----:B------:R-:W-:-:S13]  /*64d0*/  ISETP.GE.U32.AND.EX P0, PT, R3, UR9, PT, P0 ;  /* 0x0000000903007c0c */ /* 0x000fda000bf06100 */
[----:B------:R-:W-:Y:S05]  /*64e0*/  @P0 BRA `(.L_x_146) ;  /* 0x0000000400640947 */ /* 0x000fea0003800000 */
[----:B--23--:R-:W0:Y:S01]  /*64f0*/  S2R R16, SR_CTAID.X ;  /* 0x0000000000107919 */ /* 0x00ce220000002500 */
[----:B------:R-:W2:Y:S01]  /*6500*/  LDC.64 R14, c[0x0][0x728] ;  /* 0x0001ca00ff0e7b82 */ /* 0x000ea20000000a00 */
[----:B------:R-:W-:Y:S01]  /*6510*/  ULDC UR7, c[0x0][0x150] ;  /* 0x0000540000077ab9 */ /* 0x000fe20000000800 */
[----:B------:R-:W-:Y:S01]  /*6520*/  IMAD.MOV.U32 R12, RZ, RZ, R2 ;  /* 0x000000ffff0c7224 */ /* 0x000fe200078e0002 */
[----:B------:R-:W3:Y:S01]  /*6530*/  S2R R22, SR_CTAID.Y ;  /* 0x0000000000167919 */ /* 0x000ee20000002600 */
[----:B------:R-:W-:-:S04]  /*6540*/  IMAD.MOV.U32 R13, RZ, RZ, R3 ;  /* 0x000000ffff0d7224 */ /* 0x000fc800078e0003 */
[----:B------:R-:W1:Y:S08]  /*6550*/  LDC R21, c[0x0][0x144] ;  /* 0x00005100ff157b82 */ /* 0x000e700000000800 */
[----:B------:R-:W1:Y:S08]  /*6560*/  LDC R6, c[0x0][0x730] ;  /* 0x0001cc00ff067b82 */ /* 0x000e700000000800 */
[----:B------:R-:W1:Y:S01]  /*6570*/  LDC.64 R18, c[0x0][0x720] ;  /* 0x0001c800ff127b82 */ /* 0x000e620000000a00 */
[----:B--2---:R-:W-:-:S04]  /*6580*/  ISETP.NE.U32.AND P0, PT, R14, RZ, PT ;  /* 0x000000ff0e00720c */ /* 0x004fc80003f05070 */
[----:B------:R-:W-:Y:S02]  /*6590*/  ISETP.NE.AND.EX P0, PT, R15, RZ, PT, P0 ;  /* 0x000000ff0f00720c */ /* 0x000fe40003f05300 */
[----:B0-----:R-:W-:-:S05]  /*65a0*/  I2FP.F32.U32 R8, R16 ;  /* 0x0000001000087245 */ /* 0x001fca0000201000 */
[----:B------:R-:W-:-:S04]  /*65b0*/  FMUL R8, R8, UR7 ;  /* 0x0000000708087c20 */ /* 0x000fc80008400000 */
[----:B------:R0:W2:Y:S02]  /*65c0*/  F2I.U32.TRUNC.NTZ R20, R8 ;  /* 0x0000000800147305 */ /* 0x0000a4000020f000 */
[----:B---3--:R-:W-:Y:S05]  /*65d0*/  @!P0 BRA `(.L_x_147) ;  /* 0x0000000000288947 */ /* 0x008fea0003800000 */
[----:B------:R-:W3:Y:S02]  /*65e0*/  LDC R9, c[0x0][0x734] ;  /* 0x0001cd00ff097b82 */ /* 0x000ee40000000800 */
[----:B---3--:R-:W-:-:S05]  /*65f0*/  IADD3 R13, P0, R2, R9, RZ ;  /* 0x00000009020d7210 */ /* 0x008fca0007f1e0ff */
[----:B------:R-:W-:-:S04]  /*6600*/  IMAD.X R17, RZ, RZ, R3, P0 ;  /* 0x000000ffff117224 */ /* 0x000fc800000e0603 */
[----:B0-----:R-:W-:-:S04]  /*6610*/  IMAD.WIDE.U32 R8, R17, R14, RZ ;  /* 0x0000000e11087225 */ /* 0x001fc800078e00ff */
[----:B------:R-:W-:-:S04]  /*6620*/  IMAD.WIDE.U32 R10, P0, R13, R15, R8 ;  /* 0x0000000f0d0a7225 */ /* 0x000fc80007800008 */
[----:B------:R-:W-:-:S04]  /*6630*/  IMAD.WIDE.U32 R8, R13, R14, RZ ;  /* 0x0000000e0d087225 */ /* 0x000fc800078e00ff */
[----:B------:R-:W-:Y:S01]  /*6640*/  IMAD.X R13, RZ, RZ, RZ, P0 ;  /* 0x000000ffff0d7224 */ /* 0x000fe200000e06ff */
[----:B------:R-:W-:Y:S01]  /*6650*/  IADD3 RZ, P0, R9, R10, RZ ;  /* 0x0000000a09ff7210 */ /* 0x000fe20007f1e0ff */
[----:B------:R-:W-:-:S04]  /*6660*/  IMAD.MOV.U32 R12, RZ, RZ, R11 ;  /* 0x000000ffff0c7224 */ /* 0x000fc800078e000b */
[----:B------:R-:W-:-:S08]  /*6670*/  IMAD.WIDE.U32.X R12, R17, R15, R12, P0 ;  /* 0x0000000f110c7225 */ /* 0x000fd000000e040c */
.L_x_147:
[----:B------:R-:W3:Y:S01]  /*6680*/  LDC.64 R26, c[0x0][0x740] ;  /* 0x0001d000ff1a7b82 */ /* 0x000ee20000000a00 */
[-CC-:B-1----:R-:W-:Y:S01]  /*6690*/  SHF.R.U64 R17, R12, R6.reuse, R13.reuse ;  /* 0x000000060c117219 */ /* 0x182fe2000000120d */
[----:B--2---:R-:W-:Y:S01]  /*66a0*/  IMAD.MOV R20, RZ, RZ, -R20 ;  /* 0x000000ffff147224 */ /* 0x004fe200078e0a14 */
[----:B------:R-:W-:Y:S01]  /*66b0*/  SHF.R.U32.HI R6, RZ, R6, R13 ;  /* 0x00000006ff067219 */ /* 0x000fe2000001160d */
[----:B------:R-:W-:Y:S01]  /*66c0*/  ULDC UR7, c[0x0][0x154] ;  /* 0x0000550000077ab9 */ /* 0x000fe20000000800 */
[----:B------:R-:W-:Y:S01]  /*66d0*/  IADD3 R11, P0, RZ, -R17, RZ ;  /* 0x80000011ff0b7210 */ /* 0x000fe20007f1e0ff */
[----:B------:R-:W-:Y:S02]  /*66e0*/  IMAD R23, R21, R20, R16 ;  /* 0x0000001415177224 */ /* 0x000fe400078e0210 */
[----:B------:R-:W1:Y:S01]  /*66f0*/  LDC R10, c[0x0][0x718] ;  /* 0x0001c600ff0a7b82 */ /* 0x000e620000000800 */
[----:B------:R-:W-:Y:S02]  /*6700*/  IMAD.MOV.U32 R13, RZ, RZ, 0x1 ;  /* 0x00000001ff0d7424 */ /* 0x000fe400078e00ff */
[----:B------:R-:W-:-:S04]  /*6710*/  IMAD.X R9, RZ, RZ, ~R6, P0 ;  /* 0x000000ffff097224 */ /* 0x000fc800000e0e06 */
[-C--:B------:R-:W-:Y:S01]  /*6720*/  IMAD R6, R9, R18.reuse, RZ ;  /* 0x0000001209067224 */ /* 0x080fe200078e02ff */
[----:B------:R-:W2:Y:S01]  /*6730*/  LDC R12, c[0x0][0x708] ;  /* 0x0001c200ff0c7b82 */ /* 0x000ea20000000800 */
[----:B0-----:R-:W-:-:S04]  /*6740*/  IMAD.WIDE.U32 R8, R11, R18, R2 ;  /* 0x000000120b087225 */ /* 0x001fc800078e0002 */
[----:B------:R-:W-:Y:S01]  /*6750*/  IMAD R11, R11, R19, R6 ;  /* 0x000000130b0b7224 */ /* 0x000fe200078e0206 */
[----:B------:R-:W-:Y:S02]  /*6760*/  I2FP.F32.U32 R6, R22 ;  /* 0x0000001600067245 */ /* 0x000fe40000201000 */
[----:B------:R-:W0:Y:S01]  /*6770*/  LDC R24, c[0x0][0x758] ;  /* 0x0001d600ff187b82 */ /* 0x000e220000000800 */
[----:B------:R-:W-:Y:S01]  /*6780*/  IMAD.IADD R9, R9, 0x1, R11 ;  /* 0x0000000109097824 */ /* 0x000fe200078e020b */
[----:B---3--:R-:W-:Y:S01]  /*6790*/  ISETP.NE.U32.AND P0, PT, R26, RZ, PT ;  /* 0x000000ff1a00720c */ /* 0x008fe20003f05070 */
[----:B------:R-:W-:Y:S01]  /*67a0*/  FMUL R6, R6, UR7 ;  /* 0x0000000706067c20 */ /* 0x000fe20008400000 */
[----:B------:R-:W-:Y:S02]  /*67b0*/  IMAD.MOV.U32 R11, RZ, RZ, -0x1 ;  /* 0xffffffffff0b7424 */ /* 0x000fe400078e00ff */
[----:B------:R-:W-:Y:S01]  /*67c0*/  ISETP.NE.AND.EX P0, PT, R27, RZ, PT, P0 ;  /* 0x000000ff1b00720c */ /* 0x000fe20003f05300 */
[----:B------:R3:W0:Y:S01]  /*67d0*/  F2I.U32.TRUNC.NTZ R18, R6 ;  /* 0x0000000600127305 */ /* 0x000622000020f000 */
[----:B------:R-:W3:Y:S01]  /*67e0*/  LDC R21, c[0x0][0x148] ;  /* 0x00005200ff157b82 */ /* 0x000ee20000000800 */
[----:B-1----:R-:W-:-:S02]  /*67f0*/  SHF.R.U64 R16, R8, R10, R9 ;  /* 0x0000000a08107219 */ /* 0x002fc40000001209 */
[----:B------:R-:W-:-:S05]  /*6800*/  SHF.R.U32.HI R9, RZ, R10, R9 ;  /* 0x0000000aff097219 */ /* 0x000fca0000011609 */
[----:B------:R-:W1:Y:S01]  /*6810*/  LDC R20, c[0x0][0x700] ;  /* 0x0001c000ff147b82 */ /* 0x000e620000000800 */
[-CC-:B--2---:R-:W-:Y:S02]  /*6820*/  SHF.R.U64 R14, R16, R12.reuse, R9.reuse ;  /* 0x0000000c100e7219 */ /* 0x184fe40000001209 */
[----:B------:R-:W-:-:S05]  /*6830*/  SHF.R.U32.HI R9, RZ, R12, R9 ;  /* 0x0000000cff097219 */ /* 0x000fca0000011609 */
[----:B------:R-:W2:Y:S01]  /*6840*/  LDC R28, c[0x0][0x748] ;  /* 0x0001d200ff1c7b82 */ /* 0x000ea20000000800 */
[-CC-:B0-----:R-:W-:Y:S02]  /*6850*/  SHF.R.U64 R19, R14, R24.reuse, R9.reuse ;  /* 0x000000180e137219 */ /* 0x181fe40000001209 */
[-C--:B------:R-:W-:Y:S02]  /*6860*/  SHF.L.U32 R11, R11, R24.reuse, RZ ;  /* 0x000000180b0b7219 */ /* 0x080fe400000006ff */
[-C--:B------:R-:W-:Y:S01]  /*6870*/  SHF.R.U32.HI R9, RZ, R24.reuse, R9 ;  /* 0x00000018ff097219 */ /* 0x080fe20000011609 */
[----:B------:R-:W-:Y:S01]  /*6880*/  IMAD.MOV.U32 R8, RZ, RZ, R19 ;  /* 0x000000ffff087224 */ /* 0x000fe200078e0013 */
[----:B------:R-:W-:Y:S01]  /*6890*/  SHF.L.U32 R24, R13, R24, RZ ;  /* 0x000000180d187219 */ /* 0x000fe200000006ff */
[----:B------:R-:W0:Y:S01]  /*68a0*/  LDC R29, c[0x0][0x738] ;  /* 0x0001ce00ff1d7b82 */ /* 0x000e220000000800 */
[----:B------:R-:W-:-:S07]  /*68b0*/  LOP3.LUT R25, RZ, R11, RZ, 0x33, !PT ;  /* 0x0000000bff197212 */ /* 0x000fce00078e33ff */
[----:B------:R-:W0:Y:S01]  /*68c0*/  LDC R30, c[0x0][0x710] ;  /* 0x0001c400ff1e7b82 */ /* 0x000e220000000800 */
[----:B------:R-:W-:Y:S05]  /*68d0*/  @!P0 BRA `(.L_x_148) ;  /* 0x0000000000288947 */ /* 0x000fea0003800000 */
[----:B---3--:R-:W3:Y:S02]  /*68e0*/  LDC R6, c[0x0][0x74c] ;  /* 0x0001d300ff067b82 */ /* 0x008ee40000000800 */
        /* <DEDUP_REMOVED lines=9> */
.L_x_148:
[----:B------:R-:W-:Y:S01]  /*6980*/  ISETP.NE.AND P0, PT, R0, 0x1, PT ;  /* 0x000000010000780c */ /* 0x000fe20003f05270 */
[----:B-1----:R-:W-:Y:S01]  /*6990*/  VIADD R11, R20, 0xffffffff ;  /* 0xffffffff140b7836 */ /* 0x002fe20000000000 */
[----:B--23--:R-:W-:Y:S01]  /*69a0*/  SHF.R.U64 R6, R8, R28, R9 ;  /* 0x0000001c08067219 */ /* 0x00cfe20000001209 */
[----:B------:R-:W-:Y:S01]  /*69b0*/  IMAD.MOV R18, RZ, RZ, -R18 ;  /* 0x000000ffff127224 */ /* 0x000fe200078e0a12 */
[----:B------:R-:W-:-:S03]  /*69c0*/  LOP3.LUT R9, R14, R25, RZ, 0xc0, !PT ;  /* 0x000000190e097212 */ /* 0x000fc600078ec0ff */
[----:B------:R-:W-:Y:S02]  /*69d0*/  IMAD.MOV R8, RZ, RZ, -R6 ;  /* 0x000000ffff087224 */ /* 0x000fe400078e0a06 */
[----:B------:R-:W-:Y:S01]  /*69e0*/  IMAD R12, R24, R6, R9 ;  /* 0x00000006180c7224 */ /* 0x000fe200078e0209 */
[----:B------:R-:W-:Y:S01]  /*69f0*/  LOP3.LUT R9, R16, R11, RZ, 0xc0, !PT ;  /* 0x0000000b10097212 */ /* 0x000fe200078ec0ff */
[----:B0-----:R-:W-:Y:S02]  /*6a00*/  IMAD R6, R8, R29, R19 ;  /* 0x0000001d08067224 */ /* 0x001fe400078e0213 */
[----:B------:R-:W-:Y:S02]  /*6a10*/  @P0 IMAD R23, R21, R18, R22 ;  /* 0x0000001215170224 */ /* 0x000fe400078e0216 */
[----:B------:R-:W-:Y:S02]  /*6a20*/  IMAD R9, R6, R20, R9 ;  /* 0x0000001406097224 */ /* 0x000fe400078e0209 */
[----:B------:R-:W-:-:S02]  /*6a30*/  IMAD R12, R12, R30, R23 ;  /* 0x0000001e0c0c7224 */ /* 0x000fc400078e0217 */
[----:B------:R-:W-:Y:S02]  /*6a40*/  IMAD.MOV.U32 R8, RZ, RZ, 0x1 ;  /* 0x00000001ff087424 */ /* 0x000fe400078e00ff */
[----:B------:R-:W-:Y:S01]  /*6a50*/  IMAD.MOV.U32 R6, RZ, RZ, R17 ;  /* 0x000000ffff067224 */ /* 0x000fe200078e0011 */
[----:B------:R-:W-:Y:S02]  /*6a60*/  SEL R13, R9, R12, !P0 ;  /* 0x0000000c090d7207 */ /* 0x000fe40004000000 */
[----:B------:R-:W-:-:S07]  /*6a70*/  SEL R12, R12, R9, !P0 ;  /* 0x000000090c0c7207 */ /* 0x000fce0004000000 */
.L_x_146:
[----:B------:R-:W-:-:S13]  /*6a80*/  LOP3.LUT P0, RZ, R8, 0xff, RZ, 0xc0, !PT ;  /* 0x000000ff08ff7812 */ /* 0x000fda000780c0ff */
[----:B------:R-:W-:Y:S05]  /*6a90*/  @P0 BRA `(.L_x_149) ;  /* 0xffffffa400340947 */ /* 0x000fea000383ffff */
[----:B------:R-:W-:Y:S05]  /*6aa0*/  EXIT ;  /* 0x000000000000794d */ /* 0x000fea0003800000 */
.L_x_3:
[----:B0-----:R-:W-:Y:S01]  /*6ab0*/  ULDC.64 UR4, c[0x0][0x750] ;  /* 0x0001d40000047ab9 */ /* 0x001fe20000000a00 */
        /* <DEDUP_REMOVED lines=25> */
.L_x_151:
[-CC-:B------:R-:W-:Y:S01]  /*6c50*/  SHF.R.U64 R18, R16, R20.reuse, R17.reuse ;  /* 0x0000001410127219 */ /* 0x180fe20000001211 */
[----:B------:R-:W0:Y:S01]  /*6c60*/  LDC R24, c[0x0][0x718] ;  /* 0x0001c600ff187b82 */ /* 0x000e220000000800 */
[----:B------:R-:W-:Y:S01]  /*6c70*/  SHF.R.U32.HI R7, RZ, R20, R17 ;  /* 0x00000014ff077219 */ /* 0x000fe20000011611 */
[----:B------:R-:W-:Y:S01]  /*6c80*/  ULDC UR4, c[0x0][0x150] ;  /* 0x0000540000047ab9 */ /* 0x000fe20000000800 */
[----:B------:R-:W-:Y:S02]  /*6c90*/  IADD3 R9, P0, RZ, -R18, RZ ;  /* 0x80000012ff097210 */ /* 0x000fe40007f1e0ff */
[----:B------:R-:W-:-:S03]  /*6ca0*/  I2FP.F32.U32 R11, R8 ;  /* 0x00000008000b7245 */ /* 0x000fc60000201000 */
[----:B------:R-:W1:Y:S01]  /*6cb0*/  LDC.64 R26, c[0x0][0x740] ;  /* 0x0001d000ff1a7b82 */ /* 0x000e620000000a00 */
[----:B------:R-:W-:Y:S02]  /*6cc0*/  IMAD.X R7, RZ, RZ, ~R7, P0 ;  /* 0x000000ffff077224 */ /* 0x000fe400000e0e07 */
[----:B------:R-:W-:Y:S01]  /*6cd0*/  FMUL R11, R11, UR4 ;  /* 0x000000040b0b7c20 */ /* 0x000fe20008400000 */
[----:B------:R-:W-:Y:S01]  /*6ce0*/  IMAD.WIDE.U32 R12, R9, R22, R2 ;  /* 0x00000016090c7225 */ /* 0x000fe200078e0002 */
[----:B------:R-:W-:-:S03]  /*6cf0*/  ULDC UR4, c[0x0][0x154] ;  /* 0x0000550000047ab9 */ /* 0x000fc60000000800 */
[----:B------:R-:W-:Y:S01]  /*6d00*/  IMAD R14, R7, R22, RZ ;  /* 0x00000016070e7224 */ /* 0x000fe200078e02ff */
[----:B------:R-:W2:Y:S01]  /*6d10*/  LDC R15, c[0x0][0x144] ;  /* 0x00005100ff0f7b82 */ /* 0x000ea20000000800 */
[----:B------:R-:W3:Y:S02]  /*6d20*/  F2I.U32.TRUNC.NTZ R11, R11 ;  /* 0x0000000b000b7305 */ /* 0x000ee4000020f000 */
[----:B------:R-:W-:-:S04]  /*6d30*/  IMAD R7, R9, R23, R14 ;  /* 0x0000001709077224 */ /* 0x000fc800078e020e */
[----:B------:R-:W-:Y:S01]  /*6d40*/  IMAD.IADD R7, R13, 0x1, R7 ;  /* 0x000000010d077824 */ /* 0x000fe200078e0207 */
[----:B------:R-:W4:Y:S04]  /*6d50*/  LDC R22, c[0x0][0x708] ;  /* 0x0001c200ff167b82 */ /* 0x000f280000000800 */
[----:B0-----:R-:W-:Y:S02]  /*6d60*/  SHF.R.U64 R16, R12, R24, R7 ;  /* 0x000000180c107219 */ /* 0x001fe40000001207 */
[----:B------:R-:W-:Y:S02]  /*6d70*/  I2FP.F32.U32 R12, R10 ;  /* 0x0000000a000c7245 */ /* 0x000fe40000201000 */
[----:B------:R-:W0:Y:S01]  /*6d80*/  LDC R14, c[0x0][0x758] ;  /* 0x0001d600ff0e7b82 */ /* 0x000e220000000800 */
[----:B-1----:R-:W-:Y:S01]  /*6d90*/  ISETP.NE.U32.AND P0, PT, R26, RZ, PT ;  /* 0x000000ff1a00720c */ /* 0x002fe20003f05070 */
[----:B---3--:R-:W-:-:S02]  /*6da0*/  IMAD.MOV R9, RZ, RZ, -R11 ;  /* 0x000000ffff097224 */ /* 0x008fc400078e0a0b */
[----:B------:R-:W-:Y:S01]  /*6db0*/  FMUL R12, R12, UR4 ;  /* 0x000000040c0c7c20 */ /* 0x000fe20008400000 */
[----:B------:R-:W-:Y:S01]  /*6dc0*/  SHF.R.U32.HI R7, RZ, R24, R7 ;  /* 0x00000018ff077219 */ /* 0x000fe20000011607 */
[----:B------:R-:W-:Y:S01]  /*6dd0*/  IMAD.MOV.U32 R11, RZ, RZ, 0x1 ;  /* 0x00000001ff0b7424 */ /* 0x000fe200078e00ff */
[----:B------:R-:W-:Y:S01]  /*6de0*/  ISETP.NE.AND.EX P0, PT, R27, RZ, PT, P0 ;  /* 0x000000ff1b00720c */ /* 0x000fe20003f05300 */
[----:B------:R1:W3:Y:S01]  /*6df0*/  F2I.U32.TRUNC.NTZ R17, R12 ;  /* 0x0000000c00117305 */ /* 0x0002e2000020f000 */
[----:B------:R-:W1:Y:S01]  /*6e00*/  LDC R19, c[0x0][0x148] ;  /* 0x00005200ff137b82 */ /* 0x000e620000000800 */
[----:B--2---:R-:W-:Y:S02]  /*6e10*/  IMAD R23, R15, R9, R8 ;  /* 0x000000090f177224 */ /* 0x004fe400078e0208 */
[----:B------:R-:W-:-:S05]  /*6e20*/  IMAD.MOV.U32 R9, RZ, RZ, -0x1 ;  /* 0xffffffffff097424 */ /* 0x000fca00078e00ff */
[----:B------:R-:W2:Y:S01]  /*6e30*/  LDC R21, c[0x0][0x700] ;  /* 0x0001c000ff157b82 */ /* 0x000ea20000000800 */
[-CC-:B----4-:R-:W-:Y:S02]  /*6e40*/  SHF.R.U64 R20, R16, R22.reuse, R7.reuse ;  /* 0x0000001610147219 */ /* 0x190fe40000001207 */
[----:B------:R-:W-:-:S05]  /*6e50*/  SHF.R.U32.HI R7, RZ, R22, R7 ;  /* 0x00000016ff077219 */ /* 0x000fca0000011607 */
[----:B------:R-:W4:Y:S01]  /*6e60*/  LDC R25, c[0x0][0x748] ;  /* 0x0001d200ff197b82 */ /* 0x000f220000000800 */
[-C--:B0-----:R-:W-:Y:S02]  /*6e70*/  SHF.L.U32 R8, R9, R14.reuse, RZ ;  /* 0x0000000e09087219 */ /* 0x081fe400000006ff */
[--C-:B------:R-:W-:Y:S02]  /*6e80*/  SHF.R.U64 R22, R20, R14, R7.reuse ;  /* 0x0000000e14167219 */ /* 0x100fe40000001207 */
[----:B------:R-:W-:Y:S02]  /*6e90*/  LOP3.LUT R29, RZ, R8, RZ, 0x33, !PT ;  /* 0x00000008ff1d7212 */ /* 0x000fe400078e33ff */
[-C--:B------:R-:W-:Y:S01]  /*6ea0*/  SHF.R.U32.HI R9, RZ, R14.reuse, R7 ;  /* 0x0000000eff097219 */ /* 0x080fe20000011607 */
[----:B------:R-:W0:Y:S01]  /*6eb0*/  LDC R28, c[0x0][0x738] ;  /* 0x0001ce00ff1c7b82 */ /* 0x000e220000000800 */
[----:B------:R-:W-:Y:S01]  /*6ec0*/  SHF.L.U32 R24, R11, R14, RZ ;  /* 0x0000000e0b187219 */ /* 0x000fe200000006ff */
[----:B------:R-:W-:-:S06]  /*6ed0*/  IMAD.MOV.U32 R8, RZ, RZ, R22 ;  /* 0x000000ffff087224 */ /* 0x000fcc00078e0016 */
[----:B------:R-:W0:Y:S01]  /*6ee0*/  LDC R30, c[0x0][0x710] ;  /* 0x0001c400ff1e7b82 */ /* 0x000e220000000800 */
[----:B-1-3--:R-:W-:Y:S05]  /*6ef0*/  @!P0 BRA `(.L_x_152) ;  /* 0x0000000000288947 */ /* 0x00afea0003800000 */
[----:B------:R-:W1:Y:S02]  /*6f00*/  LDC R7, c[0x0][0x74c] ;  /* 0x0001d300ff077b82 */ /* 0x000e640000000800 */
[----:B-1----:R-:W-:-:S05]  /*6f10*/  IADD3 R7, P0, R22, R7, RZ ;  /* 0x0000000716077210 */ /* 0x002fca0007f1e0ff */
        /* <DEDUP_REMOVED lines=8> */
.L_x_152:
[----:B------:R-:W-:Y:S01]  /*6fa0*/  ISETP.NE.AND P0, PT, R0, 0x1, PT ;  /* 0x000000010000780c */ /* 0x000fe20003f05270 */
[----:B------:R-:W-:Y:S01]  /*6fb0*/  IMAD.MOV R17, RZ, RZ, -R17 ;  /* 0x000000ffff117224 */ /* 0x000fe200078e0a11 */
[----:B----4-:R-:W-:Y:S01]  /*6fc0*/  SHF.R.U64 R8, R8, R25, R9 ;  /* 0x0000001908087219 */ /* 0x010fe20000001209 */
[----:B--2---:R-:W-:Y:S01]  /*6fd0*/  VIADD R11, R21, 0xffffffff ;  /* 0xffffffff150b7836 */ /* 0x004fe20000000000 */
[----:B------:R-:W-:-:S03]  /*6fe0*/  LOP3.LUT R7, R20, R29, RZ, 0xc0, !PT ;  /* 0x0000001d14077212 */ /* 0x000fc600078ec0ff */
[----:B------:R-:W-:Y:S02]  /*6ff0*/  IMAD.MOV R9, RZ, RZ, -R8 ;  /* 0x000000ffff097224 */ /* 0x000fe400078e0a08 */
[----:B------:R-:W-:Y:S02]  /*7000*/  IMAD R8, R24, R8, R7 ;  /* 0x0000000818087224 */ /* 0x000fe400078e0207 */
[----:B0-----:R-:W-:Y:S02]  /*7010*/  IMAD R7, R9, R28, R22 ;  /* 0x0000001c09077224 */ /* 0x001fe400078e0216 */
[----:B------:R-:W-:Y:S01]  /*7020*/  @P0 IMAD R23, R19, R17, R10 ;  /* 0x0000001113170224 */ /* 0x000fe200078e020a */
[----:B------:R-:W-:Y:S01]  /*7030*/  LOP3.LUT R10, R16, R11, RZ, 0xc0, !PT ;  /* 0x0000000b100a7212 */ /* 0x000fe200078ec0ff */
[----:B------:R-:W-:Y:S02]  /*7040*/  IMAD.MOV.U32 R11, RZ, RZ, 0x1 ;  /* 0x00000001ff0b7424 */ /* 0x000fe400078e00ff */
[----:B------:R-:W-:-:S02]  /*7050*/  IMAD R16, R8, R30, R23 ;  /* 0x0000001e08107224 */ /* 0x000fc400078e0217 */
[----:B------:R-:W-:-:S05]  /*7060*/  IMAD R7, R7, R21, R10 ;  /* 0x0000001507077224 */ /* 0x000fca00078e020a */
[----:B------:R-:W-:Y:S02]  /*7070*/  SEL R19, R7, R16, !P0 ;  /* 0x0000001007137207 */ /* 0x000fe40004000000 */
[----:B------:R-:W-:Y:S01]  /*7080*/  SEL R16, R16, R7, !P0 ;  /* 0x0000000710107207 */ /* 0x000fe20004000000 */
[----:B------:R-:W-:-:S07]  /*7090*/  IMAD.MOV.U32 R7, RZ, RZ, R18 ;  /* 0x000000ffff077224 */ /* 0x000fce00078e0012 */
.L_x_150:
[----:B------:R-:W-:-:S08]  /*70a0*/  NOP ;  /* 0x0000000000007918 */ /* 0x000fd00000000000 */
[----:B------:R-:W0:-:S00]  /*70b0*/  USETMAXREG.DEALLOC.CTAPOOL 0x28 ;  /* 0x00000028000079c8 */ /* 0x000e0000080e0500 */
[----:B0-----:R-:W-:-:S13]  /*70c0*/  ISETP.NE.AND P0, PT, R6, RZ, PT ;  /* 0x000000ff0600720c */ /* 0x001fda0003f05270 */
[----:B------:R-:W-:Y:S05]  /*70d0*/  @P0 EXIT ;  /* 0x000000000000094d */ /* 0x000fea0003800000 */
[----:B------:R-:W-:Y:S01]  /*70e0*/  LOP3.LUT P0, RZ, R11, 0xff, RZ, 0xc0, !PT ;  /* 0x000000ff0bff7812 */ /* 0x000fe2000780c0ff */
[----:B------:R-:W-:Y:S02]  /*70f0*/  IMAD.MOV.U32 R13, RZ, RZ, 0x1 ;  /* 0x00000001ff0d7424 */ /* 0x000fe400078e00ff */
[----:B------:R-:W-:-:S10]  /*7100*/  IMAD.MOV.U32 R12, RZ, RZ, RZ ;  /* 0x000000ffff0c7224 */ /* 0x000fd400078e00ff */
[----:B------:R-:W-:Y:S05]  /*7110*/  @!P0 BRA `(.L_x_153) ;  /* 0x0000000c00908947 */ /* 0x000fea0003800000 */
[----:B------:R-:W0:Y:S01]  /*7120*/  LDC R6, c[0x0][0x28c] ;  /* 0x0000a300ff067b82 */ /* 0x000e220000000800 */
[----:B------:R-:W-:Y:S01]  /*7130*/  ULDC UR5, c[0x0][0x758] ;  /* 0x0001d60000057ab9 */ /* 0x000fe20000000800 */
[----:B------:R-:W-:Y:S01]  /*7140*/  UMOV UR7, 0xffffffff ;  /* 0xffffffff00077882 */ /* 0x000fe20000000000 */
[----:B------:R-:W-:Y:S01]  /*7150*/  ULDC UR6, c[0x0][0xc] ;  /* 0x0000030000067ab9 */ /* 0x000fe20000000800 */
[----:B------:R-:W-:Y:S01]  /*7160*/  USHF.L.U32 UR9, UR7, UR5, URZ ;  /* 0x0000000507097299 */ /* 0x000fe2000800063f */
[C---:B------:R-:W-:Y:S01]  /*7170*/  LOP3.LUT P3, RZ, R4.reuse, 0x7f, RZ, 0xc0, !PT ;  /* 0x0000007f04ff7812 */ /* 0x040fe2000786c0ff */
[----:B------:R-:W-:Y:S01]  /*7180*/  UMOV UR8, 0x1 ;  /* 0x0000000100087882 */ /* 0x000fe20000000000 */
[----:B------:R-:W-:Y:S01]  /*7190*/  ULDC UR7, c[0x0][0x10] ;  /* 0x0000040000077ab9 */ /* 0x000fe20000000800 */
[----:B------:R-:W-:Y:S01]  /*71a0*/  LOP3.LUT P0, RZ, R4, 0x1f, RZ, 0xc0, !PT ;  /* 0x0000001f04ff7812 */ /* 0x000fe2000780c0ff */
[----:B------:R-:W-:Y:S01]  /*71b0*/  UIMAD.WIDE.U32 UR6, UR6, UR7, URZ ;  /* 0x00000007060672a5 */ /* 0x000fe2000f8e003f */
[----:B------:R-:W-:Y:S01]  /*71c0*/  BSSY B0, `(.L_x_153) ;  /* 0x00000d9000007945 */ /* 0x000fe20003800000 */
[----:B------:R-:W-:Y:S01]  /*71d0*/  USHF.L.U32 UR5, UR8, UR5, URZ ;  /* 0x0000000508057299 */ /* 0x000fe2000800063f */
[----:B------:R-:W-:Y:S01]  /*71e0*/  IMAD.MOV.U32 R15, RZ, RZ, 0x1 ;  /* 0x00000001ff0f7424 */ /* 0x000fe200078e00ff */
[----:B------:R-:W-:Y:S01]  /*71f0*/  LOP3.LUT R18, R5, 0x2, RZ, 0xfc, !PT ;  /* 0x0000000205127812 */ /* 0x000fe200078efcff */
[----:B------:R-:W-:Y:S01]  /*7200*/  ULDC UR8, c[0x0][0x14] ;  /* 0x0000050000087ab9 */ /* 0x000fe20000000800 */
[----:B------:R-:W-:Y:S01]  /*7210*/  PLOP3.LUT P0, PT, P0, P3, PT, 0x8a, 0x0 ;  /* 0x000000000000781c */ /* 0x000fe20000707172 */
[----:B------:R-:W-:Y:S01]  /*7220*/  UIMAD.WIDE.U32 UR40, UR6, UR8, URZ ;  /* 0x00000008062872a5 */ /* 0x000fe2000f8e003f */
[----:B------:R-:W-:Y:S01]  /*7230*/  IMAD.MOV.U32 R13, RZ, RZ, 0x1 ;  /* 0x00000001ff0d7424 */ /* 0x000fe200078e00ff */
[----:B------:R-:W-:Y:S01]  /*7240*/  UIMAD UR7, UR7, UR8, URZ ;  /* 0x00000008070772a4 */ /* 0x000fe2000f8e023f */
[----:B------:R-:W-:Y:S01]  /*7250*/  IMAD.MOV.U32 R12, RZ, RZ, RZ ;  /* 0x000000ffff0c7224 */ /* 0x000fe200078e00ff */
[----:B------:R-:W-:Y:S01]  /*7260*/  ULDC UR4, c[0x0][0x700] ;  /* 0x0001c00000047ab9 */ /* 0x000fe20000000800 */
[----:B------:R-:W-:-:S02]  /*7270*/  ULOP3.LUT UR6, URZ, UR9, URZ, 0x33, !UPT ;  /* 0x000000093f067292 */ /* 0x000fc4000f8e333f */
[----:B------:R-:W-:Y:S01]  /*7280*/  UIADD3 UR4, UR4, -0x1, URZ ;  /* 0xffffffff04047890 */ /* 0x000fe2000fffe03f */
[----:B0-----:R-:W-:Y:S01]  /*7290*/  VIADD R6, R6, 0x7f ;  /* 0x0000007f06067836 */ /* 0x001fe20000000000 */
[----:B------:R-:W-:Y:S01]  /*72a0*/  UIADD3 UR7, UR41, UR7, URZ ;  /* 0x0000000729077290 */ /* 0x000fe2000fffe03f */
[----:B------:R-:W-:-:S03]  /*72b0*/  ULDC.64 UR42, c[0x0][0x198] ;  /* 0x00006600002a7ab9 */ /* 0x000fc60000000a00 */
[----:B------:R-:W-:-:S04]  /*72c0*/  SHF.R.S32.HI R9, RZ, 0x1f, R6 ;  /* 0x0000001fff097819 */ /* 0x000fc80000011406 */
[----:B------:R-:W-:-:S04]  /*72d0*/  LEA.HI R9, R9, R6, RZ, 0x7 ;  /* 0x0000000609097211 */ /* 0x000fc800078f38ff */
[----:B------:R-:W-:-:S05]  /*72e0*/  SHF.R.S32.HI R17, RZ, 0x7, R9 ;  /* 0x00000007ff117819 */ /* 0x000fca0000011409 */
[----:B------:R-:W-:-:S07]  /*72f0*/  VIADD R14, R17, 0x1 ;  /* 0x00000001110e7836 */ /* 0x000fce0000000000 */
.L_x_165:
[----:B------:R-:W-:-:S03]  /*7300*/  UMOV UR8, 0xffffffff ;  /* 0xffffffff00087882 */ /* 0x000fc60000000000 */
[----:B------:R-:W-:Y:S05]  /*7310*/  BRA.DIV UR8, `(.L_x_154) ;  /* 0x0000000e08e87947 */ /* 0x000fea000b800000 */
[----:B------:R-:W-:-:S13]  /*7320*/  ELECT P1, URZ, PT ;  /* 0x00000000003f782f */ /* 0x000fda0003820000 */
.L_x_176:
[----:B------:R-:W0:Y:S01]  /*7330*/  LDC R4, c[0x0][0x28c] ;  /* 0x0000a300ff047b82 */ /* 0x000e220000000800 */
[----:B------:R-:W-:Y:S01]  /*7340*/  BSSY B1, `(.L_x_155) ;  /* 0x000004d000017945 */ /* 0x000fe20003800000 */
[----:B0-----:R-:W-:-:S13]  /*7350*/  ISETP.LT.OR P1, PT, R4, 0x1, !P1 ;  /* 0x000000010400780c */ /* 0x001fda0004f21670 */
[----:B------:R-:W-:Y:S05]  /*7360*/  @P1 BRA `(.L_x_156) ;  /* 0x0000000400281947 */ /* 0x000fea0003800000 */
[C---:B------:R-:W-:Y:S02]  /*7370*/  IMAD.SHL.U32 R24, R16.reuse, 0x4, RZ ;  /* 0x0000000410187824 */ /* 0x040fe400078e00ff */
[----:B------:R-:W-:Y:S02]  /*7380*/  IMAD.SHL.U32 R19, R19, 0x40, RZ ;  /* 0x0000004013137824 */ /* 0x000fe400078e00ff */
[----:B------:R-:W-:Y:S02]  /*7390*/  IMAD.SHL.U32 R16, R16, 0x100, RZ ;  /* 0x0000010010107824 */ /* 0x000fe400078e00ff */
[----:B------:R-:W-:Y:S02]  /*73a0*/  IMAD.MOV.U32 R21, RZ, RZ, RZ ;  /* 0x000000ffff157224 */ /* 0x000fe400078e00ff */
[----:B------:R-:W-:Y:S02]  /*73b0*/  IMAD.MOV.U32 R22, RZ, RZ, 0x40 ;  /* 0x00000040ff167424 */ /* 0x000fe400078e00ff */
[----:B------:R-:W-:-:S02]  /*73c0*/  IMAD.MOV.U32 R4, RZ, RZ, R14 ;  /* 0x000000ffff047224 */ /* 0x000fc400078e000e */
[----:B------:R-:W-:Y:S02]  /*73d0*/  IMAD.MOV.U32 R6, RZ, RZ, R13 ;  /* 0x000000ffff067224 */ /* 0x000fe400078e000d */
[----:B------:R-:W-:Y:S02]  /*73e0*/  IMAD.MOV.U32 R8, RZ, RZ, R12 ;  /* 0x000000ffff087224 */ /* 0x000fe400078e000c */
[----:B------:R-:W-:-:S07]  /*73f0*/  IMAD.MOV.U32 R23, RZ, RZ, RZ ;  /* 0x000000ffff177224 */ /* 0x000fce00078e00ff */
.L_x_160:
[----:B------:R-:W0:Y:S01]  /*7400*/  S2R R10, SR_CgaCtaId ;  /* 0x00000000000a7919 */ /* 0x000e220000008800 */
[----:B------:R-:W-:-:S04]  /*7410*/  MOV R9, 0x400 ;  /* 0x0000040000097802 */ /* 0x000fc80000000f00 */
[----:B0-----:R-:W-:Y:S02]  /*7420*/  LEA R11, R10, R9, 0x18 ;  /* 0x000000090a0b7211 */ /* 0x001fe400078ec0ff */
[----:B------:R-:W-:Y:S01]  /*7430*/  SHF.L.U32 R9, R6, 0x1f, RZ ;  /* 0x0000001f06097819 */ /* 0x000fe200000006ff */
[----:B------:R-:W0:Y:S02]  /*7440*/  @!P3 LDC R10, c[0x0][0x640] ;  /* 0x00019000ff0abb82 */ /* 0x000e240000000800 */
[----:B------:R-:W-:-:S04]  /*7450*/  IMAD R20, R8, 0x8, R11 ;  /* 0x0000000808147824 */ /* 0x000fc800078e020b */
[----:B------:R-:W1:Y:S02]  /*7460*/  SYNCS.PHASECHK.TRANS64.TRYWAIT P1, [R20+URZ+0x20], R9 ;  /* 0x00002009140075a7 */ /* 0x000e64000802017f */
[----:B-1----:R-:W-:Y:S05]  /*7470*/  @!P1 BRA `(.L_x_157) ;  /* 0x0000000c00b09947 */ /* 0x002fea0003800000 */
.L_x_177:
[----:B-1----:R-:W-:Y:S01]  /*7480*/  PRMT R9, R18, 0x9910, RZ ;  /* 0x0000991012097816 */ /* 0x002fe200000000ff */
[----:B0-----:R0:W-:Y:S03]  /*7490*/  @!P3 SYNCS.ARRIVE.TRANS64 RZ, [R20+URZ], R10 ;  /* 0x0000000a14ffb9a7 */ /* 0x0011e6000800003f */
[----:B------:R-:W-:-:S13]  /*74a0*/  ISETP.NE.AND P1, PT, R9, 0x2, PT ;  /* 0x000000020900780c */ /* 0x000fda0003f25270 */
[----:B0-----:R-:W-:Y:S05]  /*74b0*/  @P1 BRA `(.L_x_158) ;  /* 0x0000000000041947 */ /* 0x001fea0003800000 */
[----:B------:R-:W-:Y:S01]  /*74c0*/  BPT.TRAP 0x1 ;  /* 0x000000040000795c */ /* 0x000fe20000300000 */
.L_x_158:
[----:B------:R-:W-:Y:S05]  /*74d0*/  @P0 BRA `(.L_x_159) ;  /* 0x0000000000040947 */ /* 0x000fea0003800000 */
[----:B------:R-:W-:Y:S01]  /*74e0*/  BPT.TRAP 0x1 ;  /* 0x000000040000795c */ /* 0x000fe20000300000 */
.L_x_159:
[--C-:B------:R-:W-:Y:S01]  /*74f0*/  IMAD R9, R8, 0x8000, R11.reuse ;  /* 0x0000800008097824 */ /* 0x100fe200078e020b */
[----:B------:R-:W-:Y:S01]  /*7500*/  R2UR UR18, R22 ;  /* 0x00000000161272ca */ /* 0x000fe200000e0000 */
[----:B------:R-:W-:Y:S01]  /*7510*/  VIADD R4, R4, 0xffffffff ;  /* 0xffffffff04047836 */ /* 0x000fe20000000000 */
[----:B------:R-:W-:Y:S01]  /*7520*/  R2UR UR33, R20 ;  /* 0x00000000142172ca */ /* 0x000fe200000e0000 */
[----:B------:R-:W-:Y:S01]  /*7530*/  UIADD3 UR14, UP0, UR42, 0xf0, URZ ;  /* 0x000000f02a0e7890 */ /* 0x000fe2000ff1e03f */
[----:B------:R-:W-:Y:S01]  /*7540*/  R2UR UR32, R9 ;  /* 0x00000000092072ca */ /* 0x000fe200000e0000 */
[C-C-:B------:R-:W-:Y:S01]  /*7550*/  IMAD R9, R8.reuse, 0x1000, R11.reuse ;  /* 0x0000100008097824 */ /* 0x140fe200078e020b */
[----:B------:R-:W-:Y:S01]  /*7560*/  R2UR UR36, R7 ;  /* 0x00000000072472ca */ /* 0x000fe200000e0000 */
[----:B------:R-:W-:Y:S01]  /*7570*/  IMAD R11, R8, 0x4000, R11 ;  /* 0x00004000080b7824 */ /* 0x000fe200078e020b */
[----:B------:R-:W-:Y:S01]  /*7580*/  R2UR UR34, R21 ;  /* 0x00000000152272ca */ /* 0x000fe200000e0000 */
[----:B------:R-:W-:Y:S01]  /*7590*/  UIADD3 UR22, UP1, UR42, 0x1f0, URZ ;  /* 0x000001f02a167890 */ /* 0x000fe2000ff3e03f */
[----:B------:R-:W-:Y:S01]  /*75a0*/  R2UR UR8, R9 ;  /* 0x00000000090872ca */ /* 0x000fe200000e0000 */
[----:B------:R-:W-:Y:S01]  /*75b0*/  UIADD3 UR30, UP2, UR42, 0x2f0, URZ ;  /* 0x000002f02a1e7890 */ /* 0x000fe2000ff5e03f */
[----:B------:R-:W-:Y:S01]  /*75c0*/  R2UR UR16, R11 ;  /* 0x000000000b1072ca */ /* 0x000fe200000e0000 */
[----:B------:R-:W-:Y:S01]  /*75d0*/  UIADD3.X UR15, URZ, UR43, URZ, UP0, !UPT ;  /* 0x0000002b3f0f7290 */ /* 0x000fe200087fe43f */
[----:B------:R-:W-:Y:S01]  /*75e0*/  R2UR UR35, R16 ;  /* 0x00000000102372ca */ /* 0x000fe200000e0000 */
[----:B------:R-:W-:Y:S01]  /*75f0*/  UIADD3.X UR23, URZ, UR43, URZ, UP1, !UPT ;  /* 0x0000002b3f177290 */ /* 0x000fe20008ffe43f */
[----:B------:R-:W-:Y:S01]  /*7600*/  R2UR UR11, R24 ;  /* 0x00000000180b72ca */ /* 0x000fe200000e0000 */
[----:B------:R-:W-:Y:S01]  /*7610*/  UIADD3 UR32, UR32, 0x100, URZ ;  /* 0x0000010020207890 */ /* 0x000fe2000fffe03f */
[----:B------:R-:W-:Y:S01]  /*7620*/  R2UR UR12, R23 ;  /* 0x00000000170c72ca */ /* 0x000fe200000e0000 */
[----:B------:R-:W-:Y:S01]  /*7630*/  UIADD3 UR26, UR18, -0x40, URZ ;  /* 0xffffffc0121a7890 */ /* 0x000fe2000fffe03f */
[----:B------:R-:W-:Y:S01]  /*7640*/  R2UR UR27, R19 ;  /* 0x00000000131b72ca */ /* 0x000fe200000e0000 */
[----:B------:R-:W-:Y:S01]  /*7650*/  UIADD3.X UR31, URZ, UR43, URZ, UP2, !UPT ;  /* 0x0000002b3f1f7290 */ /* 0x000fe200097fe43f */
[----:B------:R-:W-:Y:S01]  /*7660*/  ISETP.GT.AND P2, PT, R4, 0x1, PT ;  /* 0x000000010400780c */ /* 0x000fe20003f44270 */
[----:B------:R-:W-:Y:S01]  /*7670*/  UIADD3 UR8, UR8, 0x30100, URZ ;  /* 0x0003010008087890 */ /* 0x000fe2000fffe03f */
[----:B------:R-:W-:Y:S01]  /*7680*/  VIADD R8, R8, 0x1 ;  /* 0x0000000108087836 */ /* 0x000fe20000000000 */
[----:B------:R-:W-:Y:S01]  /*7690*/  UIADD3 UR24, UR16, 0x20100, URZ ;  /* 0x0002010010187890 */ /* 0x000fe2000fffe03f */
[----:B------:R-:W-:Y:S01]  /*76a0*/  VIADD R23, R23, 0x1 ;  /* 0x0000000117177836 */ /* 0x000fe20000000000 */
[----:B------:R-:W-:Y:S01]  /*76b0*/  UIADD3 UR16, UR16, 0x22100, URZ ;  /* 0x0002210010107890 */ /* 0x000fe2000fffe03f */
[----:B------:R-:W-:Y:S01]  /*76c0*/  VIADD R22, R22, 0x80 ;  /* 0x0000008016167836 */ /* 0x000fe20000000000 */
[----:B------:R-:W-:Y:S01]  /*76d0*/  UMOV UR38, 0x0 ;  /* 0x0000000000267882 */ /* 0x000fe20000000000 */
[----:B------:R-:W-:Y:S01]  /*76e0*/  UMOV UR39, 0x10000000 ;  /* 0x1000000000277882 */ /* 0x000fe20000000000 */
[C---:B------:R-:W-:Y:S01]  /*76f0*/  ISETP.NE.AND P1, PT, R8.reuse, 0x4, PT ;  /* 0x000000040800780c */ /* 0x040fe20003f25270 */
[----:B------:R-:W-:Y:S01]  /*7700*/  UMOV UR10, URZ ;  /* 0x0000003f000a7c82 */ /* 0x000fe20008000000 */
[----:B------:R-:W-:Y:S01]  /*7710*/  UMOV UR9, UR33 ;  /* 0x0000002100097c82 */ /* 0x000fe20008000000 */
[----:B------:R-:W-:Y:S01]  /*7720*/  UMOV UR13, UR36 ;  /* 0x00000024000d7c82 */ /* 0x000fe20008000000 */
[----:B------:R0:W-:Y:S01]  /*7730*/  UTMALDG.3D [UR32], [UR14], desc[UR38] ;  /* 0x000026200e0075b4 */ /* 0x0001e20008011000 */
[----:B------:R-:W-:Y:S01]  /*7740*/  UMOV UR25, UR33 ;  /* 0x0000002100197c82 */ /* 0x000fe20008000000 */
[----:B------:R-:W-:Y:S01]  /*7750*/  UMOV UR28, UR36 ;  /* 0x00000024001c7c82 */ /* 0x000fe20008000000 */
[----:B------:R-:W-:Y:S01]  /*7760*/  UMOV UR17, UR33 ;  /* 0x0000002100117c82 */ /* 0x000fe20008000000 */
[----:B------:R-:W-:Y:S01]  /*7770*/  UMOV UR19, UR27 ;  /* 0x0000001b00137c82 */ /* 0x000fe20008000000 */
[----:B------:R-:W-:Y:S01]  /*7780*/  UMOV UR20, UR36 ;  /* 0x0000002400147c82 */ /* 0x000fe20008000000 */
[----:B------:R-:W-:Y:S01]  /*7790*/  SEL R9, RZ, 0x1, P1 ;  /* 0x00000001ff097807 */ /* 0x000fe20000800000 */
[----:B------:R-:W-:Y:S01]  /*77a0*/  VIADD R21, R21, 0x40 ;  /* 0x0000004015157836 */ /* 0x000fe20000000000 */
[----:B------:R0:W-:Y:S01]  /*77b0*/  UTMALDG.4D [UR8], [UR22], desc[UR38] ;  /* 0x00002608160075b4 */ /* 0x0001e20008019000 */
[----:B------:R-:W-:-:S02]  /*77c0*/  SEL R8, R8, RZ, P1 ;  /* 0x000000ff08087207 */ /* 0x000fc40000800000 */
[----:B------:R-:W-:Y:S01]  /*77d0*/  LOP3.LUT R6, R6, R9, RZ, 0x3c, !PT ;  /* 0x0000000906067212 */ /* 0x000fe200078e3cff */
[----:B------:R0:W-:Y:S01]  /*77e0*/  UTMALDG.3D [UR24], [UR30], desc[UR38] ;  /* 0x000026181e0075b4 */ /* 0x0001e20008011000 */
[----:B------:R0:W-:Y:S02]  /*77f0*/  UTMALDG.3D [UR16], [UR30], desc[UR38] ;  /* 0x000026101e0075b4 */ /* 0x0001e40008011000 */
[----:B0-----:R-:W-:Y:S05]  /*7800*/  @P2 BRA `(.L_x_160) ;  /* 0xfffffff800fc2947 */ /* 0x001fea000383ffff */
.L_x_156:
[----:B------:R-:W-:Y:S05]  /*7810*/  BSYNC B1 ;  /* 0x0000000000017941 */ /* 0x000fea0003800000 */
.L_x_155:
[----:B------:R-:W-:Y:S01]  /*7820*/  LOP3.LUT P2, RZ, R15, 0xff, RZ, 0xc0, !PT ;  /* 0x000000ff0fff7812 */ /* 0x000fe2000784c0ff */
[----:B------:R-:W-:Y:S01]  /*7830*/  IMAD.IADD R12, R17, 0x1, R12 ;  /* 0x00000001110c7824 */ /* 0x000fe200078e020c */
[----:B------:R-:W-:Y:S01]  /*7840*/  IADD3 R2, P4, R2, UR40, RZ ;  /* 0x0000002802027c10 */ /* 0x000fe2000ff9e0ff */
[----:B------:R-:W-:Y:S01]  /*7850*/  ULDC.64 UR8, c[0x0][0x750] ;  /* 0x0001d40000087ab9 */ /* 0x000fe20000000a00 */
[----:B------:R-:W-:Y:S01]  /*7860*/  BSSY B1, `(.L_x_161) ;  /* 0x000006c000017945 */ /* 0x000fe20003800000 */
[----:B------:R-:W-:Y:S01]  /*7870*/  IMAD.MOV.U32 R16, RZ, RZ, -0x1 ;  /* 0xffffffffff107424 */ /* 0x000fe200078e00ff */
[----:B------:R-:W-:Y:S01]  /*7880*/  SHF.R.U32.HI R4, RZ, 0x2, R12 ;  /* 0x00000002ff047819 */ /* 0x000fe2000001160c */
[----:B------:R-:W-:Y:S01]  /*7890*/  IMAD.MOV.U32 R19, RZ, RZ, -0x1 ;  /* 0xffffffffff137424 */ /* 0x000fe200078e00ff */
[----:B------:R-:W-:Y:S02]  /*78a0*/  ISETP.GT.U32.AND P1, PT, R12, 0x3, PT ;  /* 0x000000030c00780c */ /* 0x000fe40003f24070 */
[----:B------:R-:W-:-:S02]  /*78b0*/  LOP3.LUT R4, R4, 0x1, RZ, 0xc0, !PT ;  /* 0x0000000104047812 */ /* 0x000fc400078ec0ff */
[----:B------:R-:W-:Y:S01]  /*78c0*/  ISETP.LT.U32.AND P1, PT, R17, 0x4, P1 ;  /* 0x000000041100780c */ /* 0x000fe20000f21070 */
[----:B------:R-:W0:Y:S01]  /*78d0*/  @P2 S2R R7, SR_CgaCtaId ;  /* 0x0000000000072919 */ /* 0x000e220000008800 */
[----:B------:R-:W-:Y:S02]  /*78e0*/  @P2 MOV R6, 0x400 ;  /* 0x0000040000062802 */ /* 0x000fe40000000f00 */
[----:B------:R-:W-:Y:S02]  /*78f0*/  IADD3.X R3, R3, UR7, RZ, P4, !PT ;  /* 0x0000000703037c10 */ /* 0x000fe4000a7fe4ff */
[----:B------:R-:W-:Y:S02]  /*7900*/  ISETP.GE.U32.AND P4, PT, R2, UR8, PT ;  /* 0x0000000802007c0c */ /* 0x000fe4000bf86070 */
[----:B------:R-:W-:Y:S02]  /*7910*/  LOP3.LUT R12, R12, 0x3, RZ, 0xc0, !PT ;  /* 0x000000030c0c7812 */ /* 0x000fe400078ec0ff */
[----:B------:R-:W-:-:S02]  /*7920*/  PRMT R15, RZ, 0x7610, R15 ;  /* 0x00007610ff0f7816 */ /* 0x000fc4000000000f */
[----:B0-----:R-:W-:Y:S01]  /*7930*/  @P2 LEA R6, R7, R6, 0x18 ;  /* 0x0000000607062211 */ /* 0x001fe200078ec0ff */
[----:B------:R-:W-:-:S03]  /*7940*/  IMAD.MOV.U32 R7, RZ, RZ, -0x1 ;  /* 0xffffffffff077424 */ /* 0x000fc600078e00ff */
[----:B------:R0:W-:Y:S01]  /*7950*/  @P2 SYNCS.ARRIVE.TRANS64.A1T0 RZ, [R6+URZ+0x58], RZ ;  /* 0x000058ff06ff29a7 */ /* 0x0001e2000810003f */
[----:B------:R-:W-:Y:S02]  /*7960*/  ISETP.NE.U32.AND P2, PT, R4, 0x1, PT ;  /* 0x000000010400780c */ /* 0x000fe40003f45070 */
[----:B------:R-:W-:Y:S02]  /*7970*/  SEL R4, RZ, 0x1, !P1 ;  /* 0x00000001ff047807 */ /* 0x000fe40004800000 */
[----:B------:R-:W-:Y:S02]  /*7980*/  ISETP.GE.U32.AND.EX P1, PT, R3, UR9, PT, P4 ;  /* 0x0000000903007c0c */ /* 0x000fe4000bf26140 */
[----:B------:R-:W-:-:S04]  /*7990*/  ISETP.GT.U32.AND P2, PT, R17, 0x3, !P2 ;  /* 0x000000031100780c */ /* 0x000fc80005744070 */
[----:B0-----:R-:W-:-:S04]  /*79a0*/  SEL R6, RZ, 0x1, !P2 ;  /* 0x00000001ff067807 */ /* 0x001fc80005000000 */
[--C-:B------:R-:W-:Y:S02]  /*79b0*/  LOP3.LUT R13, R6, R13, R4.reuse, 0x96, !PT ;  /* 0x0000000d060d7212 */ /* 0x100fe400078e9604 */
[----:B------:R-:W-:Y:S01]  /*79c0*/  PRMT R4, RZ, 0x7610, R4 ;  /* 0x00007610ff047816 */ /* 0x000fe20000000004 */
[----:B------:R-:W-:Y:S06]  /*79d0*/  @P1 BRA `(.L_x_162) ;  /* 0x0000000400501947 */ /* 0x000fec0003800000 */
[----:B------:R-:W-:Y:S01]  /*79e0*/  ULDC.64 UR8, c[0x0][0x728] ;  /* 0x0001ca0000087ab9 */ /* 0x000fe20000000a00 */
[----:B------:R-:W0:Y:S01]  /*79f0*/  S2R R16, SR_CTAID.X ;  /* 0x0000000000107919 */ /* 0x000e220000002500 */
[----:B------:R-:W-:Y:S01]  /*7a00*/  ISETP.NE.U32.AND P1, PT, RZ, UR8, PT ;  /* 0x00000008ff007c0c */ /* 0x000fe2000bf25070 */
[----:B------:R-:W-:Y:S01]  /*7a10*/  ULDC UR11, c[0x0][0x730] ;  /* 0x0001cc00000b7ab9 */ /* 0x000fe20000000800 */
[----:B------:R-:W-:Y:S01]  /*7a20*/  IMAD.MOV.U32 R6, RZ, RZ, R2 ;  /* 0x000000ffff067224 */ /* 0x000fe200078e0002 */
[----:B------:R-:W1:Y:S01]  /*7a30*/  S2R R4, SR_CTAID.Y ;  /* 0x0000000000047919 */ /* 0x000e620000002600 */
[----:B------:R-:W-:Y:S01]  /*7a40*/  ISETP.NE.AND.EX P1, PT, RZ, UR9, PT, P1 ;  /* 0x00000009ff007c0c */ /* 0x000fe2000bf25310 */
[----:B------:R-:W-:-:S12]  /*7a50*/  IMAD.MOV.U32 R7, RZ, RZ, R3 ;  /* 0x000000ffff077224 */ /* 0x000fd800078e0003 */
[----:B------:R-:W-:Y:S05]  /*7a60*/  @!P1 BRA `(.L_x_163) ;  /* 0x0000000000289947 */ /* 0x000fea0003800000 */
[----:B------:R-:W-:Y:S02]  /*7a70*/  ULDC UR10, c[0x0][0x734] ;  /* 0x0001cd00000a7ab9 */ /* 0x000fe40000000800 */
[----:B------:R-:W-:-:S05]  /*7a80*/  IADD3 R11, P1, R2, UR10, RZ ;  /* 0x0000000a020b7c10 */ /* 0x000fca000ff3e0ff */
[----:B------:R-:W-:-:S04]  /*7a90*/  IMAD.X R19, RZ, RZ, R3, P1 ;  /* 0x000000ffff137224 */ /* 0x000fc800008e0603 */
[----:B------:R-:W-:-:S04]  /*7aa0*/  IMAD.WIDE.U32 R8, R19, UR8, RZ ;  /* 0x0000000813087c25 */ /* 0x000fc8000f8e00ff */
[----:B------:R-:W-:-:S04]  /*7ab0*/  IMAD.WIDE.U32 R8, P1, R11, UR9, R8 ;  /* 0x000000090b087c25 */ /* 0x000fc8000f820008 */
[----:B------:R-:W-:-:S04]  /*7ac0*/  IMAD.WIDE.U32 R10, R11, UR8, RZ ;  /* 0x000000080b0a7c25 */ /* 0x000fc8000f8e00ff */
[----:B------:R-:W-:Y:S01]  /*7ad0*/  IMAD.X R7, RZ, RZ, RZ, P1 ;  /* 0x000000ffff077224 */ /* 0x000fe200008e06ff */
[----:B------:R-:W-:Y:S01]  /*7ae0*/  IADD3 RZ, P1, R11, R8, RZ ;  /* 0x000000080bff7210 */ /* 0x000fe20007f3e0ff */
[----:B------:R-:W-:-:S04]  /*7af0*/  IMAD.MOV.U32 R6, RZ, RZ, R9 ;  /* 0x000000ffff067224 */ /* 0x000fc800078e0009 */
[----:B------:R-:W-:-:S08]  /*7b00*/  IMAD.WIDE.U32.X R6, R19, UR9, R6, P1 ;  /* 0x0000000913067c25 */ /* 0x000fd000088e0406 */
.L_x_163:
[--C-:B------:R-:W-:Y:S01]  /*7b10*/  SHF.R.U64 R10, R6, UR11, R7.reuse ;  /* 0x0000000b060a7c19 */ /* 0x100fe20008001207 */
[----:B------:R-:W-:Y:S01]  /*7b20*/  ULDC.64 UR8, c[0x0][0x720] ;  /* 0x0001c80000087ab9 */ /* 0x000fe20000000a00 */
[----:B------:R-:W-:Y:S01]  /*7b30*/  SHF.R.U32.HI R6, RZ, UR11, R7 ;  /* 0x0000000bff067c19 */ /* 0x000fe20008011607 */
[----:B------:R-:W2:Y:S01]  /*7b40*/  LDC R25, c[0x0][0x144] ;  /* 0x00005100ff197b82 */ /* 0x000ea20000000800 */
[----:B------:R-:W-:Y:S01]  /*7b50*/  IADD3 R9, P1, RZ, -R10, RZ ;  /* 0x8000000aff097210 */ /* 0x000fe20007f3e0ff */
[----:B------:R-:W-:Y:S01]  /*7b60*/  ULDC.64 UR12, c[0x0][0x740] ;  /* 0x0001d000000c7ab9 */ /* 0x000fe20000000a00 */
[----:B0-----:R-:W-:Y:S01]  /*7b70*/  I2FP.F32.U32 R11, R16 ;  /* 0x00000010000b7245 */ /* 0x001fe20000201000 */
[----:B------:R-:W-:Y:S02]  /*7b80*/  ULDC UR10, c[0x0][0x708] ;  /* 0x0001c200000a7ab9 */ /* 0x000fe40000000800 */
[----:B------:R-:W-:Y:S01]  /*7b90*/  IMAD.X R6, RZ, RZ, ~R6, P1 ;  /* 0x000000ffff067224 */ /* 0x000fe200008e0e06 */
[----:B------:R-:W-:Y:S01]  /*7ba0*/  ISETP.NE.U32.AND P1, PT, RZ, UR12, PT ;  /* 0x0000000cff007c0c */ /* 0x000fe2000bf25070 */
[----:B------:R-:W0:Y:S02]  /*7bb0*/  LDC R21, c[0x0][0x148] ;  /* 0x00005200ff157b82 */ /* 0x000e240000000800 */
[----:B------:R-:W-:Y:S01]  /*7bc0*/  IMAD R8, R6, UR8, RZ ;  /* 0x0000000806087c24 */ /* 0x000fe2000f8e02ff */
[----:B------:R-:W-:Y:S01]  /*7bd0*/  ISETP.NE.AND.EX P1, PT, RZ, UR13, PT, P1 ;  /* 0x0000000dff007c0c */ /* 0x000fe2000bf25310 */
[----:B------:R-:W-:Y:S01]  /*7be0*/  IMAD.WIDE.U32 R6, R9, UR8, R2 ;  /* 0x0000000809067c25 */ /* 0x000fe2000f8e0002 */
[----:B------:R-:W-:-:S03]  /*7bf0*/  ULDC UR8, c[0x0][0x150] ;  /* 0x0000540000087ab9 */ /* 0x000fc60000000800 */
[----:B------:R-:W-:Y:S02]  /*7c00*/  IMAD R9, R9, UR9, R8 ;  /* 0x0000000909097c24 */ /* 0x000fe4000f8e0208 */
[----:B------:R-:W-:Y:S01]  /*7c10*/  FMUL R8, R11, UR8 ;  /* 0x000000080b087c20 */ /* 0x000fe20008400000 */
[----:B------:R-:W-:Y:S01]  /*7c20*/  ULDC UR8, c[0x0][0x718] ;  /* 0x0001c60000087ab9 */ /* 0x000fe20000000800 */
[----:B------:R-:W-:Y:S01]  /*7c30*/  ULDC UR9, c[0x0][0x154] ;  /* 0x0000550000097ab9 */ /* 0x000fe20000000800 */
[----:B------:R-:W-:-:S03]  /*7c40*/  IMAD.IADD R7, R7, 0x1, R9 ;  /* 0x0000000107077824 */ /* 0x000fc600078e0209 */
[----:B------:R-:W3:Y:S02]  /*7c50*/  F2I.U32.TRUNC.NTZ R8, R8 ;  /* 0x0000000800087305 */ /* 0x000ee4000020f000 */
[----:B------:R-:W-:Y:S02]  /*7c60*/  SHF.R.U64 R11, R6, UR8, R7 ;  /* 0x00000008060b7c19 */ /* 0x000fe40008001207 */
[----:B-1----:R-:W-:-:S05]  /*7c70*/  I2FP.F32.U32 R6, R4 ;  /* 0x0000000400067245 */ /* 0x002fca0000201000 */
[----:B------:R-:W-:Y:S01]  /*7c80*/  FMUL R22, R6, UR9 ;  /* 0x0000000906167c20 */ /* 0x000fe20008400000 */
[----:B------:R-:W-:Y:S01]  /*7c90*/  SHF.R.U32.HI R6, RZ, UR8, R7 ;  /* 0x00000008ff067c19 */ /* 0x000fe20008011607 */
[----:B------:R-:W-:-:S03]  /*7ca0*/  ULDC UR8, c[0x0][0x758] ;  /* 0x0001d60000087ab9 */ /* 0x000fc60000000800 */
[--C-:B------:R-:W-:Y:S01]  /*7cb0*/  SHF.R.U64 R20, R11, UR10, R6.reuse ;  /* 0x0000000a0b147c19 */ /* 0x100fe20008001206 */
[----:B------:R-:W1:Y:S01]  /*7cc0*/  F2I.U32.TRUNC.NTZ R22, R22 ;  /* 0x0000001600167305 */ /* 0x000e62000020f000 */
[----:B------:R-:W-:Y:S01]  /*7cd0*/  SHF.R.U32.HI R7, RZ, UR10, R6 ;  /* 0x0000000aff077c19 */ /* 0x000fe20008011606 */
[----:B---3--:R-:W-:-:S03]  /*7ce0*/  IMAD.MOV R8, RZ, RZ, -R8 ;  /* 0x000000ffff087224 */ /* 0x008fc600078e0a08 */
[--C-:B------:R-:W-:Y:S01]  /*7cf0*/  SHF.R.U64 R19, R20, UR8, R7.reuse ;  /* 0x0000000814137c19 */ /* 0x100fe20008001207 */
[----:B--2---:R-:W-:Y:S01]  /*7d00*/  IMAD R16, R25, R8, R16 ;  /* 0x0000000819107224 */ /* 0x004fe200078e0210 */
[----:B------:R-:W-:-:S03]  /*7d10*/  SHF.R.U32.HI R23, RZ, UR8, R7 ;  /* 0x00000008ff177c19 */ /* 0x000fc60008011607 */
[----:B------:R-:W-:Y:S02]  /*7d20*/  IMAD.MOV.U32 R6, RZ, RZ, R19 ;  /* 0x000000ffff067224 */ /* 0x000fe400078e0013 */
[----:B------:R-:W-:Y:S01]  /*7d30*/  IMAD.MOV.U32 R7, RZ, RZ, R23 ;  /* 0x000000ffff077224 */ /* 0x000fe200078e0017 */
[----:B-1----:R-:W-:Y:S06]  /*7d40*/  @!P1 BRA `(.L_x_164) ;  /* 0x0000000000289947 */ /* 0x002fec0003800000 */
[----:B------:R-:W-:Y:S02]  /*7d50*/  ULDC UR8, c[0x0][0x74c] ;  /* 0x0001d30000087ab9 */ /* 0x000fe40000000800 */
[----:B------:R-:W-:-:S05]  /*7d60*/  IADD3 R7, P1, R19, UR8, RZ ;  /* 0x0000000813077c10 */ /* 0x000fca000ff3e0ff */
[----:B------:R-:W-:-:S04]  /*7d70*/  IMAD.X R23, RZ, RZ, R23, P1 ;  /* 0x000000ffff177224 */ /* 0x000fc800008e0617 */
[----:B------:R-:W-:-:S04]  /*7d80*/  IMAD.WIDE.U32 R8, R23, UR12, RZ ;  /* 0x0000000c17087c25 */ /* 0x000fc8000f8e00ff */
[----:B------:R-:W-:-:S04]  /*7d90*/  IMAD.WIDE.U32 R8, P1, R7, UR13, R8 ;  /* 0x0000000d07087c25 */ /* 0x000fc8000f820008 */
[----:B------:R-:W-:-:S04]  /*7da0*/  IMAD.WIDE.U32 R6, R7, UR12, RZ ;  /* 0x0000000c07067c25 */ /* 0x000fc8000f8e00ff */
[----:B------:R-:W-:Y:S01]  /*7db0*/  IMAD.MOV.U32 R6, RZ, RZ, R9 ;  /* 0x000000ffff067224 */ /* 0x000fe200078e0009 */
[----:B------:R-:W-:Y:S01]  /*7dc0*/  IADD3 RZ, P2, R7, R8, RZ ;  /* 0x0000000807ff7210 */ /* 0x000fe20007f5e0ff */
[----:B------:R-:W-:-:S04]  /*7dd0*/  IMAD.X R7, RZ, RZ, RZ, P1 ;  /* 0x000000ffff077224 */ /* 0x000fc800008e06ff */
[----:B------:R-:W-:-:S08]  /*7de0*/  IMAD.WIDE.U32.X R6, R23, UR13, R6, P2 ;  /* 0x0000000d17067c25 */ /* 0x000fd000090e0406 */
.L_x_164:
[----:B------:R-:W-:Y:S01]  /*7df0*/  ISETP.NE.AND P1, PT, R0, 0x1, PT ;  /* 0x000000010000780c */ /* 0x000fe20003f25270 */
[----:B------:R-:W-:Y:S01]  /*7e00*/  ULDC UR8, c[0x0][0x748] ;  /* 0x0001d20000087ab9 */ /* 0x000fe20000000800 */
[----:B------:R-:W-:Y:S01]  /*7e10*/  IMAD.MOV R22, RZ, RZ, -R22 ;  /* 0x000000ffff167224 */ /* 0x000fe200078e0a16 */
[----:B------:R-:W-:Y:S01]  /*7e20*/  SHF.R.U64 R7, R6, UR8, R7 ;  /* 0x0000000806077c19 */ /* 0x000fe20008001207 */
[----:B------:R-:W-:Y:S01]  /*7e30*/  ULDC UR8, c[0x0][0x738] ;  /* 0x0001ce0000087ab9 */ /* 0x000fe20000000800 */
[----:B------:R-:W-:Y:S01]  /*7e40*/  LOP3.LUT R20, R20, UR6, RZ, 0xc0, !PT ;  /* 0x0000000614147c12 */ /* 0x000fe2000f8ec0ff */
[----:B------:R-:W-:Y:S01]  /*7e50*/  ULDC UR9, c[0x0][0x710] ;  /* 0x0001c40000097ab9 */ /* 0x000fe20000000800 */
[----:B------:R-:W-:-:S06]  /*7e60*/  LOP3.LUT R6, R11, UR4, RZ, 0xc0, !PT ;  /* 0x000000040b067c12 */ /* 0x000fcc000f8ec0ff */
[----:B0-----:R-:W-:Y:S02]  /*7e70*/  @P1 IMAD R16, R21, R22, R4 ;  /* 0x0000001615101224 */ /* 0x001fe400078e0204 */
[----:B------:R-:W-:Y:S02]  /*7e80*/  IMAD.MOV R4, RZ, RZ, -R7 ;  /* 0x000000ffff047224 */ /* 0x000fe400078e0a07 */
[----:B------:R-:W-:Y:S02]  /*7e90*/  IMAD R7, R7, UR5, R20 ;  /* 0x0000000507077c24 */ /* 0x000fe4000f8e0214 */
[----:B------:R-:W-:Y:S01]  /*7ea0*/  IMAD R19, R4, UR8, R19 ;  /* 0x0000000804137c24 */ /* 0x000fe2000f8e0213 */
[----:B------:R-:W-:Y:S01]  /*7eb0*/  ULDC UR8, c[0x0][0x700] ;  /* 0x0001c00000087ab9 */ /* 0x000fe20000000800 */
[----:B------:R-:W-:Y:S02]  /*7ec0*/  IMAD R16, R7, UR9, R16 ;  /* 0x0000000907107c24 */ /* 0x000fe4000f8e0210 */
[----:B------:R-:W-:-:S02]  /*7ed0*/  IMAD R7, R19, UR8, R6 ;  /* 0x0000000813077c24 */ /* 0x000fc4000f8e0206 */
[----:B------:R-:W-:-:S03]  /*7ee0*/  IMAD.MOV.U32 R4, RZ, RZ, 0x1 ;  /* 0x00000001ff047424 */ /* 0x000fc600078e00ff */
[----:B------:R-:W-:Y:S02]  /*7ef0*/  SEL R19, R7, R16, !P1 ;  /* 0x0000001007137207 */ /* 0x000fe40004800000 */
[----:B------:R-:W-:Y:S01]  /*7f00*/  SEL R16, R16, R7, !P1 ;  /* 0x0000000710107207 */ /* 0x000fe20004800000 */
[----:B------:R-:W-:-:S07]  /*7f10*/  IMAD.MOV.U32 R7, RZ, RZ, R10 ;  /* 0x000000ffff077224 */ /* 0x000fce00078e000a */
.L_x_162:
[----:B------:R-:W-:Y:S05]  /*7f20*/  BSYNC B1 ;  /* 0x0000000000017941 */ /* 0x000fea0003800000 */
.L_x_161:
[----:B------:R-:W-:-:S13]  /*7f30*/  LOP3.LUT P1, RZ, R4, 0xff, RZ, 0xc0, !PT ;  /* 0x000000ff04ff7812 */ /* 0x000fda000782c0ff */
[----:B------:R-:W-:Y:S05]  /*7f40*/  @P1 BRA `(.L_x_165) ;  /* 0xfffffff000ec1947 */ /* 0x000fea000383ffff */
[----:B------:R-:W-:Y:S05]  /*7f50*/  BSYNC B0 ;  /* 0x0000000000007941 */ /* 0x000fea0003800000 */
.L_x_153:
[----:B------:R-:W-:-:S03]  /*7f60*/  UMOV UR8, 0xffffffff ;  /* 0xffffffff00087882 */ /* 0x000fc60000000000 */
[----:B------:R-:W-:Y:S05]  /*7f70*/  BRA.DIV UR8, `(.L_x_166) ;  /* 0x0000000608047947 */ /* 0x000fea000b800000 */
[----:B------:R-:W-:-:S13]  /*7f80*/  ELECT P0, URZ, PT ;  /* 0x00000000003f782f */ /* 0x000fda0003800000 */
.L_x_180:
[----:B------:R-:W-:Y:S04]  /*7f90*/  BSSY B0, `(.L_x_167) ;  /* 0x000002b000007945 */ /* 0x000fe80003800000 */
[----:B------:R-:W-:Y:S05]  /*7fa0*/  @!P0 BRA `(.L_x_168) ;  /* 0x0000000000a48947 */ /* 0x000fea0003800000 */
[----:B------:R-:W-:-:S04]  /*7fb0*/  LOP3.LUT R5, R5, 0x2, RZ, 0xfc, !PT ;  /* 0x0000000205057812 */ /* 0x000fc800078efcff */
[----:B------:R-:W-:-:S13]  /*7fc0*/  ISETP.NE.AND P0, PT, R5, 0x3, PT ;  /* 0x000000030500780c */ /* 0x000fda0003f05270 */
[----:B------:R-:W-:Y:S05]  /*7fd0*/  @!P0 BRA `(.L_x_169) ;  /* 0x0000000000048947 */ /* 0x000fea0003800000 */
[----:B------:R-:W-:Y:S01]  /*7fe0*/  BPT.TRAP 0x1 ;  /* 0x000000040000795c */ /* 0x000fe20000300000 */
.L_x_169:
[----:B------:R-:W0:Y:S01]  /*7ff0*/  S2R R3, SR_CgaCtaId ;  /* 0x0000000000037919 */ /* 0x000e220000008800 */
[----:B------:R-:W-:Y:S02]  /*8000*/  MOV R0, 0x400 ;  /* 0x0000040000007802 */ /* 0x000fe40000000f00 */
[----:B------:R-:W-:Y:S02]  /*8010*/  SHF.L.U32 R2, R13, 0x1f, RZ ;  /* 0x0000001f0d027819 */ /* 0x000fe400000006ff */
[----:B0-----:R-:W-:-:S05]  /*8020*/  LEA R3, R3, R0, 0x18 ;  /* 0x0000000003037211 */ /* 0x001fca00078ec0ff */
[----:B------:R-:W-:-:S04]  /*8030*/  VIADD R3, R3, 0x20 ;  /* 0x0000002003037836 */ /* 0x000fc80000000000 */
[C---:B------:R-:W-:Y:S02]  /*8040*/  IMAD R5, R12.reuse, 0x8, R3 ;  /* 0x000000080c057824 */ /* 0x040fe400078e0203 */
[----:B------:R-:W-:Y:S02]  /*8050*/  VIADD R12, R12, 0x1 ;  /* 0x000000010c0c7836 */ /* 0x000fe40000000000 */
[----:B------:R-:W0:Y:S03]  /*8060*/  SYNCS.PHASECHK.TRANS64.TRYWAIT P0, [R5+URZ], R2 ;  /* 0x00000002050075a7 */ /* 0x000e26000800017f */
[----:B------:R-:W-:-:S04]  /*8070*/  ISETP.NE.AND P1, PT, R12, 0x4, PT ;  /* 0x000000040c00780c */ /* 0x000fc80003f25270 */
[----:B------:R-:W-:Y:S02]  /*8080*/  SEL R0, RZ, 0x1, P1 ;  /* 0x00000001ff007807 */ /* 0x000fe40000800000 */
[----:B------:R-:W-:Y:S02]  /*8090*/  SEL R12, R12, RZ, P1 ;  /* 0x000000ff0c0c7207 */ /* 0x000fe40000800000 */
[----:B------:R-:W-:-:S03]  /*80a0*/  LOP3.LUT R13, R13, R0, RZ, 0x3c, !PT ;  /* 0x000000000d0d7212 */ /* 0x000fc600078e3cff */
[----:B------:R-:W-:Y:S01]  /*80b0*/  IMAD R7, R12, 0x8, R3 ;  /* 0x000000080c077824 */ /* 0x000fe200078e0203 */
[----:B------:R-:W-:Y:S01]  /*80c0*/  SHF.L.U32 R4, R13, 0x1f, RZ ;  /* 0x0000001f0d047819 */ /* 0x000fe200000006ff */
[----:B0-----:R-:W-:Y:S06]  /*80d0*/  @!P0 BRA `(.L_x_170) ;  /* 0x0000000000d08947 */ /* 0x001fec0003800000 */
.L_x_181:
[----:B------:R-:W1:Y:S01]  /*80e0*/  SYNCS.PHASECHK.TRANS64.TRYWAIT P0, [R7+URZ], R4 ;  /* 0x00000004070075a7 */ /* 0x000e62000800017f */
[----:B------:R-:W-:-:S05]  /*80f0*/  VIADD R0, R12, 0x1 ;  /* 0x000000010c007836 */ /* 0x000fca0000000000 */
[----:B------:R-:W-:-:S04]  /*8100*/  ISETP.NE.AND P1, PT, R0, 0x4, PT ;  /* 0x000000040000780c */ /* 0x000fc80003f25270 */
[----:B0-----:R-:W-:Y:S02]  /*8110*/  SEL R2, RZ, 0x1, P1 ;  /* 0x00000001ff027807 */ /* 0x001fe40000800000 */
[----:B------:R-:W-:Y:S02]  /*8120*/  SEL R0, R0, RZ, P1 ;  /* 0x000000ff00007207 */ /* 0x000fe40000800000 */
[----:B------:R-:W-:-:S03]  /*8130*/  LOP3.LUT R13, R13, R2, RZ, 0x3c, !PT ;  /* 0x000000020d0d7212 */ /* 0x000fc600078e3cff */
[----:B------:R-:W-:Y:S01]  /*8140*/  IMAD R6, R0, 0x8, R3 ;  /* 0x0000000800067824 */ /* 0x000fe200078e0203 */
[----:B------:R-:W-:Y:S01]  /*8150*/  SHF.L.U32 R5, R13, 0x1f, RZ ;  /* 0x0000001f0d057819 */ /* 0x000fe200000006ff */
[----:B-1----:R-:W-:Y:S06]  /*8160*/  @!P0 BRA `(.L_x_171) ;  /* 0x0000000000c08947 */ /* 0x002fec0003800000 */
.L_x_182:
[----:B------:R-:W1:Y:S01]  /*8170*/  SYNCS.PHASECHK.TRANS64.TRYWAIT P0, [R6+URZ], R5 ;  /* 0x00000005060075a7 */ /* 0x000e62000800017f */
[----:B------:R-:W-:-:S05]  /*8180*/  VIADD R0, R0, 0x1 ;  /* 0x0000000100007836 */ /* 0x000fca0000000000 */
[----:B------:R-:W-:-:S04]  /*8190*/  ISETP.NE.AND P1, PT, R0, 0x4, PT ;  /* 0x000000040000780c */ /* 0x000fc80003f25270 */
[----:B------:R-:W-:Y:S02]  /*81a0*/  SEL R2, RZ, 0x1, P1 ;  /* 0x00000001ff027807 */ /* 0x000fe40000800000 */
[----:B------:R-:W-:Y:S02]  /*81b0*/  SEL R0, R0, RZ, P1 ;  /* 0x000000ff00007207 */ /* 0x000fe40000800000 */
[----:B------:R-:W-:Y:S01]  /*81c0*/  LOP3.LUT R2, R13, R2, RZ, 0x3c, !PT ;  /* 0x000000020d027212 */ /* 0x000fe200078e3cff */
[----:B-1----:R-:W-:Y:S06]  /*81d0*/  @!P0 BRA `(.L_x_172) ;  /* 0x0000000000b88947 */ /* 0x002fec0003800000 */
.L_x_183:
[----:B------:R-:W-:Y:S01]  /*81e0*/  IMAD R3, R0, 0x8, R3 ;  /* 0x0000000800037824 */ /* 0x000fe200078e0203 */
[----:B------:R-:W-:-:S07]  /*81f0*/  SHF.L.U32 R0, R2, 0x1f, RZ ;  /* 0x0000001f02007819 */ /* 0x000fce00000006ff */
.L_x_173:
[----:B--2---:R2:W3:Y:S02]  /*8200*/  SYNCS.PHASECHK.TRANS64.TRYWAIT P0, [R3+URZ], R0 ;  /* 0x00000000030075a7 */ /* 0x0044e4000800017f */
[----:B---3--:R-:W-:Y:S05]  /*8210*/  @!P0 NANOSLEEP.SYNCS 0x989680 ;  /* 0x009896800000895d */ /* 0x008fea0003900000 */
[----:B------:R-:W3:Y:S02]  /*8220*/  @!P0 SYNCS.PHASECHK.TRANS64 P0, [R3+URZ], R0 ;  /* 0x00000000030085a7 */ /* 0x000ee4000800007f */
[----:B---3--:R-:W-:Y:S05]  /*8230*/  @!P0 BRA `(.L_x_173) ;  /* 0xfffffffc00f08947 */ /* 0x008fea000383ffff */
.L_x_168:
[----:B------:R-:W-:Y:S05]  /*8240*/  BSYNC B0 ;  /* 0x0000000000007941 */ /* 0x000fea0003800000 */
.L_x_167:
[----:B------:R-:W-:Y:S05]  /*8250*/  EXIT ;  /* 0x000000000000794d */ /* 0x000fea0003800000 */
.L_x_17:
[----:B-1----:R-:W-:-:S04]  /*8260*/  IMAD.U32 R10, RZ, RZ, UR11 ;  /* 0x0000000bff0a7e24 */ /* 0x002fc8000f8e00ff */
[----:B------:R1:W4:Y:S03]  /*8270*/  SYNCS.PHASECHK.TRANS64.TRYWAIT P0, [R10+URZ], R11 ;  /* 0x0000000b0a0075a7 */ /* 0x000326000800017f */
[----:B----4-:R-:W-:Y:S05]  /*8280*/  @!P0 NANOSLEEP.SYNCS 0x989680 ;  /* 0x009896800000895d */ /* 0x010fea0003900000 */
[----:B------:R-:W4:Y:S02]  /*8290*/  @!P0 SYNCS.PHASECHK.TRANS64 P0, [R10+URZ], R11 ;  /* 0x0000000b0a0085a7 */ /* 0x000f24000800007f */
[----:B----4-:R-:W-:Y:S05]  /*82a0*/  @!P0 BRA `(.L_x_17) ;  /* 0xfffffffc00ec8947 */ /* 0x010fea000383ffff */
[----:B------:R-:W-:Y:S05]  /*82b0*/  BRA `(.L_x_16) ;  /* 0xffffff9000607947 */ /* 0x000fea000383ffff */
.L_x_154:
[----:B------:R-:W-:Y:S01]  /*82c0*/  BSSY B1, `(.L_x_174) ;  /* 0x0000006000017945 */ /* 0x000fe20003800000 */
[----:B------:R-:W-:-:S07]  /*82d0*/  IMAD.MOV.U32 R4, RZ, RZ, -0x1 ;  /* 0xffffffffff047424 */ /* 0x000fce00078e00ff */
[----:B------:R-:W-:Y:S05]  /*82e0*/  WARPSYNC.COLLECTIVE R4, `(.L_x_175) ;  /* 0x00000000040c7348 */ /* 0x000fea0003c00000 */
[----:B------:R-:W-:Y:S02]  /*82f0*/  ELECT P1, UR62, PT ;  /* 0x00000000003e782f */ /* 0x000fe40003820000 */
[----:B------:R-:W-:Y:S01]  /*8300*/  MOV R4, UR62 ;  /* 0x0000003e00047c02 */ /* 0x000fe20008000f00 */
[----:B------:R-:W-:Y:S10]  /*8310*/  ENDCOLLECTIVE ;  /* 0x000000000000791b */ /* 0x000ff40003800000 */
.L_x_175:
[----:B------:R-:W-:Y:S05]  /*8320*/  BSYNC B1 ;  /* 0x0000000000017941 */ /* 0x000fea0003800000 */
.L_x_174:
[----:B------:R-:W-:Y:S05]  /*8330*/  BRA `(.L_x_176) ;  /* 0xffffffec00fc7947 */ /* 0x000fea000383ffff */
.L_x_157:
[----:B-1----:R1:W2:Y:S02]  /*8340*/  SYNCS.PHASECHK.TRANS64.TRYWAIT P1, [R20+URZ+0x20], R9 ;  /* 0x00002009140075a7 */ /* 0x0022a4000802017f */
[----:B--2---:R-:W-:Y:S05]  /*8350*/  @!P1 NANOSLEEP.SYNCS 0x989680 ;  /* 0x009896800000995d */ /* 0x004fea0003900000 */
[----:B------:R-:W2:Y:S02]  /*8360*/  @!P1 SYNCS.PHASECHK.TRANS64 P1, [R20+URZ+0x20], R9 ;  /* 0x00002009140095a7 */ /* 0x000ea4000802007f */
[----:B--2---:R-:W-:Y:S05]  /*8370*/  @!P1 BRA `(.L_x_157) ;  /* 0xfffffffc00f09947 */ /* 0x004fea000383ffff */
[----:B------:R-:W-:Y:S05]  /*8380*/  BRA `(.L_x_177) ;  /* 0xfffffff0003c7947 */ /* 0x000fea000383ffff */
.L_x_166:
[----:B------:R-:W-:Y:S01]  /*8390*/  BSSY B0, `(.L_x_178) ;  /* 0x0000006000007945 */ /* 0x000fe20003800000 */
[----:B------:R-:W-:-:S07]  /*83a0*/  IMAD.MOV.U32 R4, RZ, RZ, -0x1 ;  /* 0xffffffffff047424 */ /* 0x000fce00078e00ff */
[----:B------:R-:W-:Y:S05]  /*83b0*/  WARPSYNC.COLLECTIVE R4, `(.L_x_179) ;  /* 0x00000000040c7348 */ /* 0x000fea0003c00000 */
[----:B------:R-:W-:Y:S02]  /*83c0*/  ELECT P1, UR62, PT ;  /* 0x00000000003e782f */ /* 0x000fe40003820000 */
[----:B------:R-:W-:Y:S01]  /*83d0*/  MOV R4, UR62 ;  /* 0x0000003e00047c02 */ /* 0x000fe20008000f00 */
[----:B------:R-:W-:Y:S10]  /*83e0*/  ENDCOLLECTIVE ;  /* 0x000000000000791b */ /* 0x000ff40003800000 */
.L_x_179:
[----:B------:R-:W-:Y:S05]  /*83f0*/  BSYNC B0 ;  /* 0x0000000000007941 */ /* 0x000fea0003800000 */
.L_x_178:
[----:B------:R-:W-:Y:S01]  /*8400*/  PLOP3.LUT P0, PT, P1, PT, PT, 0x80, 0x0 ;  /* 0x000000000000781c */ /* 0x000fe20000f0f070 */
[----:B------:R-:W-:-:S12]  /*8410*/  BRA `(.L_x_180) ;  /* 0xfffffff800dc7947 */ /* 0x000fd8000383ffff */
.L_x_170:
[----:B0-----:R0:W1:Y:S02]  /*8420*/  SYNCS.PHASECHK.TRANS64.TRYWAIT P0, [R5+URZ], R2 ;  /* 0x00000002050075a7 */ /* 0x001064000800017f */
[----:B-1----:R-:W-:Y:S05]  /*8430*/  @!P0 NANOSLEEP.SYNCS 0x989680 ;  /* 0x009896800000895d */ /* 0x002fea0003900000 */
[----:B------:R-:W1:Y:S02]  /*8440*/  @!P0 SYNCS.PHASECHK.TRANS64 P0, [R5+URZ], R2 ;  /* 0x00000002050085a7 */ /* 0x000e64000800007f */
[----:B-1----:R-:W-:Y:S05]  /*8450*/  @!P0 BRA `(.L_x_170) ;  /* 0xfffffffc00f08947 */ /* 0x002fea000383ffff */
[----:B------:R-:W-:Y:S05]  /*8460*/  BRA `(.L_x_181) ;  /* 0xfffffffc001c7947 */ /* 0x000fea000383ffff */
.L_x_171:
[----:B0-----:R0:W1:Y:S02]  /*8470*/  SYNCS.PHASECHK.TRANS64.TRYWAIT P0, [R7+URZ], R4 ;  /* 0x00000004070075a7 */ /* 0x001064000800017f */
[----:B-1----:R-:W-:Y:S05]  /*8480*/  @!P0 NANOSLEEP.SYNCS 0x989680 ;  /* 0x009896800000895d */ /* 0x002fea0003900000 */
[----:B------:R-:W1:Y:S02]  /*8490*/  @!P0 SYNCS.PHASECHK.TRANS64 P0, [R7+URZ], R4 ;  /* 0x00000004070085a7 */ /* 0x000e64000800007f */
[----:B-1----:R-:W-:Y:S05]  /*84a0*/  @!P0 BRA `(.L_x_171) ;  /* 0xfffffffc00f08947 */ /* 0x002fea000383ffff */
[----:B------:R-:W-:Y:S05]  /*84b0*/  BRA `(.L_x_182) ;  /* 0xfffffffc002c7947 */ /* 0x000fea000383ffff */
.L_x_172:
[----:B-1----:R1:W2:Y:S02]  /*84c0*/  SYNCS.PHASECHK.TRANS64.TRYWAIT P0, [R6+URZ], R5 ;  /* 0x00000005060075a7 */ /* 0x0022a4000800017f */
[----:B--2---:R-:W-:Y:S05]  /*84d0*/  @!P0 NANOSLEEP.SYNCS 0x989680 ;  /* 0x009896800000895d */ /* 0x004fea0003900000 */
[----:B------:R-:W2:Y:S02]  /*84e0*/  @!P0 SYNCS.PHASECHK.TRANS64 P0, [R6+URZ], R5 ;  /* 0x00000005060085a7 */ /* 0x000ea4000800007f */
[----:B--2---:R-:W-:Y:S05]  /*84f0*/  @!P0 BRA `(.L_x_172) ;  /* 0xfffffffc00f08947 */ /* 0x004fea000383ffff */
[----:B------:R-:W-:Y:S05]  /*8500*/  BRA `(.L_x_183) ;  /* 0xfffffffc00347947 */ /* 0x000fea000383ffff */
.L_x_184:
[----:B------:R-:W-:-:S00]  /*8510*/  BRA `(.L_x_184) ;  /* 0xfffffffc00fc7947 */ /* 0x000fc0000383ffff */
[----:B------:R-:W-:-:S00]  /*8520*/  NOP ;  /* 0x0000000000007918 */ /* 0x000fc00000000000 */
        /* <DEDUP_REMOVED lines=13> */
.L_x_185:


//--------------------- .nv.shared._ZN7cutlass13device_kernelINS_4gemm6kernel13GemmUniversalIN4cute5tupleIJiiiiEEENS1_10collective13CollectiveMmaINS1_40MainloopSm90TmaGmmaWarpSpecializedSparseILi4ENS5_IJNS4_1CILi1EEESB_SB_EEENS1_35KernelTmaWarpSpecializedCooperativeEEENS5_IJNSA_ILi256EEENSA_ILi64EEENSA_ILi128EEEEEENS_6half_tENS5_IJNS4_6LayoutINS5_IJiNS5_IJNSA_ILi2EEEiEEEiEEENS5_IJlNS5_IJSB_SL_EEElEEEEENSK_INS5_IJNS5_IJNS5_IJNSA_ILi8EEESL_NSA_ILi4EEEEEEiEEENS5_IJNS5_IJNSA_ILi16EEESL_SS_EEEiEEEiEEENS5_IJNS5_IJNS5_IJSH_SV_NSA_ILi2048EEEEEENSA_ILi8192EEEEEENS5_IJNS5_IJSB_NSA_ILi1024EEENSA_ILi32EEEEEElEEElEEEEEEEESJ_NS5_IJlSB_lEEENS4_8TiledMMAINS4_8MMA_AtomIJNS4_4SM904GMMA6SPARSE26GMMA_64x64x32_F32F16F16_SSILNS1E_5MajorE0ELS1H_0ELNS1E_7ScaleInE1ELS1I_1ELNS1E_9SparseSelE0EEEEEENSK_INS5_IJSL_SB_SB_EEENS5_IJSB_NSA_ILi0EEES1N_EEEEENS5_IJNS4_10UnderscoreES1Q_S1Q_EEEEENS4_13SM90_TMA_LOADENS4_14ComposedLayoutINS4_7SwizzleILi3ELi4ELi3EEENS4_25smem_sparse_ptr_flag_bitsILi2ELi16EEENSK_INS5_IJNS5_IJSB_SR_EEENS5_IJSL_SG_EEEEEENS5_IJNS5_IJS1N_SH_EEESO_EEEEEEEvNS4_8identityES1T_NS1U_IS1W_NS4_18smem_ptr_flag_bitsILi16EEENSK_INS5_IJSR_SG_EEENS5_IJSG_SB_EEEEEEEvS26_EENS_8epilogue10collective6detail29Sm90TmaWarpSpecializedAdapterINS2F_15DefaultEpilogueIfNS5_IJSB_llEEES2J_NS2E_6thread17LinearCombinationIfLi1EffLNS2K_9ScaleType4KindE0ELNS_15FloatRoundStyleE2EfEENS1_15EpilogueDefaultEEEEEvvEEEEvNT_6ParamsE --------------------------
	.section	.nv.shared._ZN7cutlass13device_kernelINS_4gemm6kernel13GemmUniversalIN4cute5tupleIJiiiiEEENS1_10collective13CollectiveMmaINS1_40MainloopSm90TmaGmmaWarpSpecializedSparseILi4ENS5_IJNS4_1CILi1EEESB_SB_EEENS1_35KernelTmaWarpSpecializedCooperativeEEENS5_IJNSA_ILi256EEENSA_ILi64EEENSA_ILi128EEEEEENS_6half_tENS5_IJNS4_6LayoutINS5_IJiNS5_IJNSA_ILi2EEEiEEEiEEENS5_IJlNS5_IJSB_SL_EEElEEEEENSK_INS5_IJNS5_IJNS5_IJNSA_ILi8EEESL_NSA_ILi4EEEEEEiEEENS5_IJNS5_IJNSA_ILi16EEESL_SS_EEEiEEEiEEENS5_IJNS5_IJNS5_IJSH_SV_NSA_ILi2048EEEEEENSA_ILi8192EEEEEENS5_IJNS5_IJSB_NSA_ILi1024EEENSA_ILi32EEEEEElEEElEEEEEEEESJ_NS5_IJlSB_lEEENS4_8TiledMMAINS4_8MMA_AtomIJNS4_4SM904GMMA6SPARSE26GMMA_64x64x32_F32F16F16_SSILNS1E_5MajorE0ELS1H_0ELNS1E_7ScaleInE1ELS1I_1ELNS1E_9SparseSelE0EEEEEENSK_INS5_IJSL_SB_SB_EEENS5_IJSB_NSA_ILi0EEES1N_EEEEENS5_IJNS4_10UnderscoreES1Q_S1Q_EEEEENS4_13SM90_TMA_LOADENS4_14ComposedLayoutINS4_7SwizzleILi3ELi4ELi3EEENS4_25smem_sparse_ptr_flag_bitsILi2ELi16EEENSK_INS5_IJNS5_IJSB_SR_EEENS5_IJSL_SG_EEEEEENS5_IJNS5_IJS1N_SH_EEESO_EEEEEEEvNS4_8identityES1T_NS1U_IS1W_NS4_18smem_ptr_flag_bitsILi16EEENSK_INS5_IJSR_SG_EEENS5_IJSG_SB_EEEEEEEvS26_EENS_8epilogue10collective6detail29Sm90TmaWarpSpecializedAdapterINS2F_15DefaultEpilogueIfNS5_IJSB_llEEES2J_NS2E_6thread17LinearCombinationIfLi1EffLNS2K_9ScaleType4KindE0ELNS_15FloatRoundStyleE2EfEENS1_15EpilogueDefaultEEEEEvvEEEEvNT_6ParamsE,"aw",@nobits
	.sectionflags	@""
	.align	16
	.zero		1024


//--------------------- .nv.shared.reserved.0     --------------------------
	.section	.nv.shared.reserved.0,"aw",@nobits
	.weak		__nv_reservedSMEM_offset_0_alias
	.size		__nv_reservedSMEM_offset_0_alias, 0, 0
	.other		__nv_reservedSMEM_offset_0_alias,@"STO_CUDA_RESERVED_SHARED STV_DEFAULT"
__nv_reservedSMEM_offset_0_alias:
	.zero		0


//--------------------- .nv.global                --------------------------
	.section	.nv.global,"aw",@nobits
.nv.global:
	.type		_ZN39_INTERNAL_8ed72d24_4_k_cu_f8469271_40194cute1_E,@object
	.size		_ZN39_INTERNAL_8ed72d24_4_k_cu_f8469271_40194cute1_E,(_ZN39_INTERNAL_8ed72d24_4_k_cu_f8469271_40194cuda3std3__45__cpo6cbeginE - _ZN39_INTERNAL_8ed72d24_4_k_cu_f8469271_40194cute1_E)
_ZN39_INTERNAL_8ed72d24_4_k_cu_f8469271_40194cute1_E:
	.zero		1
	.type		_ZN39_INTERNAL_8ed72d24_4_k_cu_f8469271_40194cuda3std3__45__cpo6cbeginE,@object
	.size		_ZN39_INTERNAL_8ed72d24_4_k_cu_f8469271_40194cuda3std3__45__cpo6cbeginE,(_ZN39_INTERNAL_8ed72d24_4_k_cu_f8469271_40194cuda3std3__48in_placeE - _ZN39_INTERNAL_8ed72d24_4_k_cu_f8469271_40194cuda3std3__45__cpo6cbeginE)
_ZN39_INTERNAL_8ed72d24_4_k_cu_f8469271_40194cuda3std3__45__cpo6cbeginE:
	.zero		1
	.type		_ZN39_INTERNAL_8ed72d24_4_k_cu_f8469271_40194cuda3std3__48in_placeE,@object
	.size		_ZN39_INTERNAL_8ed72d24_4_k_cu_f8469271_40194cuda3std3__48in_placeE,(_ZN39_INTERNAL_8ed72d24_4_k_cu_f8469271_40194cuda3std6ranges3__45__cpo9iter_moveE - _ZN39_INTERNAL_8ed72d24_4_k_cu_f8469271_40194cuda3std3__48in_placeE)
_ZN39_INTERNAL_8ed72d24_4_k_cu_f8469271_40194cuda3std3__48in_placeE:
	.zero		1
	.type		_ZN39_INTERNAL_8ed72d24_4_k_cu_f8469271_40194cuda3std6ranges3__45__cpo9iter_moveE,@object
	.size		_ZN39_INTERNAL_8ed72d24_4_k_cu_f8469271_40194cuda3std6ranges3__45__cpo9iter_moveE,(_ZN39_INTERNAL_8ed72d24_4_k_cu_f8469271_40194cuda3std3__45__cpo5beginE - _ZN39_INTERNAL_8ed72d24_4_k_cu_f8469271_40194cuda3std6ranges3__45__cpo9iter_moveE)
_ZN39_INTERNAL_8ed72d24_4_k_cu_f8469271_40194cuda3std6ranges3__45__cpo9iter_moveE:
	.zero		1
	.type		_ZN39_INTERNAL_8ed72d24_4_k_cu_f8469271_40194cuda3std3__45__cpo5beginE,@object
	.size		_ZN39_INTERNAL_8ed72d24_4_k_cu_f8469271_40194cuda3std3__45__cpo5beginE,(_ZN39_INTERNAL_8ed72d24_4_k_cu_f8469271_40194cuda3std3__441_GLOBAL__N__8ed72d24_4_k_cu_f8469271_40196ignoreE - _ZN39_INTERNAL_8ed72d24_4_k_cu_f8469271_40194cuda3std3__45__cpo5beginE)
_ZN39_INTERNAL_8ed72d24_4_k_cu_f8469271_40194cuda3std3__45__cpo5beginE:
	.zero		1
	.type		_ZN39_INTERNAL_8ed72d24_4_k_cu_f8469271_40194cuda3std3__441_GLOBAL__N__8ed72d24_4_k_cu_f8469271_40196ignoreE,@object
	.size		_ZN39_INTERNAL_8ed72d24_4_k_cu_f8469271_40194cuda3std3__441_GLOBAL__N__8ed72d24_4_k_cu_f8469271_40196ignoreE,(_ZN39_INTERNAL_8ed72d24_4_k_cu_f8469271_40194cute7productE - _ZN39_INTERNAL_8ed72d24_4_k_cu_f8469271_40194cuda3std3__441_GLOBAL__N__8ed72d24_4_k_cu_f8469271_40196ignoreE)
_ZN39_INTERNAL_8ed72d24_4_k_cu_f8469271_40194cuda3std3__441_GLOBAL__N__8ed72d24_4_k_cu_f8469271_40196ignoreE:
	.zero		1
	.type		_ZN39_INTERNAL_8ed72d24_4_k_cu_f8469271_40194cute7productE,@object
	.size		_ZN39_INTERNAL_8ed72d24_4_k_cu_f8469271_40194cute7productE,(_ZN39_INTERNAL_8ed72d24_4_k_cu_f8469271_40194cuda3std3__45__cpo3endE - _ZN39_INTERNAL_8ed72d24_4_k_cu_f8469271_40194cute7productE)
_ZN39_INTERNAL_8ed72d24_4_k_cu_f8469271_40194cute7productE:
	.zero		1
	.type		_ZN39_INTERNAL_8ed72d24_4_k_cu_f8469271_40194cuda3std3__45__cpo3endE,@object
	.size		_ZN39_INTERNAL_8ed72d24_4_k_cu_f8469271_40194cuda3std3__45__cpo3endE,(_ZN39_INTERNAL_8ed72d24_4_k_cu_f8469271_40194cuda3std3__419piecewise_constructE - _ZN39_INTERNAL_8ed72d24_4_k_cu_f8469271_40194cuda3std3__45__cpo3endE)
_ZN39_INTERNAL_8ed72d24_4_k_cu_f8469271_40194cuda3std3__45__cpo3endE:
	.zero		1
	.type		_ZN39_INTERNAL_8ed72d24_4_k_cu_f8469271_40194cuda3std3__419piecewise_constructE,@object
	.size		_ZN39_INTERNAL_8ed72d24_4_k_cu_f8469271_40194cuda3std3__419piecewise_constructE,(_ZN39_INTERNAL_8ed72d24_4_k_cu_f8469271_40194cuda3std3__45__cpo4cendE - _ZN39_INTERNAL_8ed72d24_4_k_cu_f8469271_40194cuda3std3__419piecewise_constructE)
_ZN39_INTERNAL_8ed72d24_4_k_cu_f8469271_40194cuda3std3__419piecewise_constructE:
	.zero		1
	.type		_ZN39_INTERNAL_8ed72d24_4_k_cu_f8469271_40194cuda3std3__45__cpo4cendE,@object
	.size		_ZN39_INTERNAL_8ed72d24_4_k_cu_f8469271_40194cuda3std3__45__cpo4cendE,(_ZN39_INTERNAL_8ed72d24_4_k_cu_f8469271_40194cuda3std6ranges3__45__cpo4swapE - _ZN39_INTERNAL_8ed72d24_4_k_cu_f8469271_40194cuda3std3__45__cpo4cendE)
_ZN39_INTERNAL_8ed72d24_4_k_cu_f8469271_40194cuda3std3__45__cpo4cendE:
	.zero		1
	.type		_ZN39_INTERNAL_8ed72d24_4_k_cu_f8469271_40194cuda3std6ranges3__45__cpo4swapE,@object
	.size		_ZN39_INTERNAL_8ed72d24_4_k_cu_f8469271_40194cuda3std6ranges3__45__cpo4swapE,(.L_7 - _ZN39_INTERNAL_8ed72d24_4_k_cu_f8469271_40194cuda3std6ranges3__45__cpo4swapE)
_ZN39_INTERNAL_8ed72d24_4_k_cu_f8469271_40194cuda3std6ranges3__45__cpo4swapE:
	.zero		1
.L_7:


//--------------------- .nv.constant0._ZN7cutlass13device_kernelINS_4gemm6kernel13GemmUniversalIN4cute5tupleIJiiiiEEENS1_10collective13CollectiveMmaINS1_40MainloopSm90TmaGmmaWarpSpecializedSparseILi4ENS5_IJNS4_1CILi1EEESB_SB_EEENS1_35KernelTmaWarpSpecializedCooperativeEEENS5_IJNSA_ILi256EEENSA_ILi64EEENSA_ILi128EEEEEENS_6half_tENS5_IJNS4_6LayoutINS5_IJiNS5_IJNSA_ILi2EEEiEEEiEEENS5_IJlNS5_IJSB_SL_EEElEEEEENSK_INS5_IJNS5_IJNS5_IJNSA_ILi8EEESL_NSA_ILi4EEEEEEiEEENS5_IJNS5_IJNSA_ILi16EEESL_SS_EEEiEEEiEEENS5_IJNS5_IJNS5_IJSH_SV_NSA_ILi2048EEEEEENSA_ILi8192EEEEEENS5_IJNS5_IJSB_NSA_ILi1024EEENSA_ILi32EEEEEElEEElEEEEEEEESJ_NS5_IJlSB_lEEENS4_8TiledMMAINS4_8MMA_AtomIJNS4_4SM904GMMA6SPARSE26GMMA_64x64x32_F32F16F16_SSILNS1E_5MajorE0ELS1H_0ELNS1E_7ScaleInE1ELS1I_1ELNS1E_9SparseSelE0EEEEEENSK_INS5_IJSL_SB_SB_EEENS5_IJSB_NSA_ILi0EEES1N_EEEEENS5_IJNS4_10UnderscoreES1Q_S1Q_EEEEENS4_13SM90_TMA_LOADENS4_14ComposedLayoutINS4_7SwizzleILi3ELi4ELi3EEENS4_25smem_sparse_ptr_flag_bitsILi2ELi16EEENSK_INS5_IJNS5_IJSB_SR_EEENS5_IJSL_SG_EEEEEENS5_IJNS5_IJS1N_SH_EEESO_EEEEEEEvNS4_8identityES1T_NS1U_IS1W_NS4_18smem_ptr_flag_bitsILi16EEENSK_INS5_IJSR_SG_EEENS5_IJSG_SB_EEEEEEEvS26_EENS_8epilogue10collective6detail29Sm90TmaWarpSpecializedAdapterINS2F_15DefaultEpilogueIfNS5_IJSB_llEEES2J_NS2E_6thread17LinearCombinationIfLi1EffLNS2K_9ScaleType4KindE0ELNS_15FloatRoundStyleE2EfEENS1_15EpilogueDefaultEEEEEvvEEEEvNT_6ParamsE --------------------------
	.section	.nv.constant0._ZN7cutlass13device_kernelINS_4gemm6kernel13GemmUniversalIN4cute5tupleIJiiiiEEENS1_10collective13CollectiveMmaINS1_40MainloopSm90TmaGmmaWarpSpecializedSparseILi4ENS5_IJNS4_1CILi1EEESB_SB_EEENS1_35KernelTmaWarpSpecializedCooperativeEEENS5_IJNSA_ILi256EEENSA_ILi64EEENSA_ILi128EEEEEENS_6half_tENS5_IJNS4_6LayoutINS5_IJiNS5_IJNSA_ILi2EEEiEEEiEEENS5_IJlNS5_IJSB_SL_EEElEEEEENSK_INS5_IJNS5_IJNS5_IJNSA_ILi8EEESL_NSA_ILi4EEEEEEiEEENS5_IJNS5_IJNSA_ILi16EEESL_SS_EEEiEEEiEEENS5_IJNS5_IJNS5_IJSH_SV_NSA_ILi2048EEEEEENSA_ILi8192EEEEEENS5_IJNS5_IJSB_NSA_ILi1024EEENSA_ILi32EEEEEElEEElEEEEEEEESJ_NS5_IJlSB_lEEENS4_8TiledMMAINS4_8MMA_AtomIJNS4_4SM904GMMA6SPARSE26GMMA_64x64x32_F32F16F16_SSILNS1E_5MajorE0ELS1H_0ELNS1E_7ScaleInE1ELS1I_1ELNS1E_9SparseSelE0EEEEEENSK_INS5_IJSL_SB_SB_EEENS5_IJSB_NSA_ILi0EEES1N_EEEEENS5_IJNS4_10UnderscoreES1Q_S1Q_EEEEENS4_13SM90_TMA_LOADENS4_14ComposedLayoutINS4_7SwizzleILi3ELi4ELi3EEENS4_25smem_sparse_ptr_flag_bitsILi2ELi16EEENSK_INS5_IJNS5_IJSB_SR_EEENS5_IJSL_SG_EEEEEENS5_IJNS5_IJS1N_SH_EEESO_EEEEEEEvNS4_8identityES1T_NS1U_IS1W_NS4_18smem_ptr_flag_bitsILi16EEENSK_INS5_IJSR_SG_EEENS5_IJSG_SB_EEEEEEEvS26_EENS_8epilogue10collective6detail29Sm90TmaWarpSpecializedAdapterINS2F_15DefaultEpilogueIfNS5_IJSB_llEEES2J_NS2E_6thread17LinearCombinationIfLi1EffLNS2K_9ScaleType4KindE0ELNS_15FloatRoundStyleE2EfEENS1_15EpilogueDefaultEEEEEvvEEEEvNT_6ParamsE,"a",@progbits
	.sectionflags	@""
	.align	4
.nv.constant0._ZN7cutlass13device_kernelINS_4gemm6kernel13GemmUniversalIN4cute5tupleIJiiiiEEENS1_10collective13CollectiveMmaINS1_40MainloopSm90TmaGmmaWarpSpecializedSparseILi4ENS5_IJNS4_1CILi1EEESB_SB_EEENS1_35KernelTmaWarpSpecializedCooperativeEEENS5_IJNSA_ILi256EEENSA_ILi64EEENSA_ILi128EEEEEENS_6half_tENS5_IJNS4_6LayoutINS5_IJiNS5_IJNSA_ILi2EEEiEEEiEEENS5_IJlNS5_IJSB_SL_EEElEEEEENSK_INS5_IJNS5_IJNS5_IJNSA_ILi8EEESL_NSA_ILi4EEEEEEiEEENS5_IJNS5_IJNSA_ILi16EEESL_SS_EEEiEEEiEEENS5_IJNS5_IJNS5_IJSH_SV_NSA_ILi2048EEEEEENSA_ILi8192EEEEEENS5_IJNS5_IJSB_NSA_ILi1024EEENSA_ILi32EEEEEElEEElEEEEEEEESJ_NS5_IJlSB_lEEENS4_8TiledMMAINS4_8MMA_AtomIJNS4_4SM904GMMA6SPARSE26GMMA_64x64x32_F32F16F16_SSILNS1E_5MajorE0ELS1H_0ELNS1E_7ScaleInE1ELS1I_1ELNS1E_9SparseSelE0EEEEEENSK_INS5_IJSL_SB_SB_EEENS5_IJSB_NSA_ILi0EEES1N_EEEEENS5_IJNS4_10UnderscoreES1Q_S1Q_EEEEENS4_13SM90_TMA_LOADENS4_14ComposedLayoutINS4_7SwizzleILi3ELi4ELi3EEENS4_25smem_sparse_ptr_flag_bitsILi2ELi16EEENSK_INS5_IJNS5_IJSB_SR_EEENS5_IJSL_SG_EEEEEENS5_IJNS5_IJS1N_SH_EEESO_EEEEEEEvNS4_8identityES1T_NS1U_IS1W_NS4_18smem_ptr_flag_bitsILi16EEENSK_INS5_IJSR_SG_EEENS5_IJSG_SB_EEEEEEEvS26_EENS_8epilogue10collective6detail29Sm90TmaWarpSpecializedAdapterINS2F_15DefaultEpilogueIfNS5_IJSB_llEEES2J_NS2E_6thread17LinearCombinationIfLi1EffLNS2K_9ScaleType4KindE0ELNS_15FloatRoundStyleE2EfEENS1_15EpilogueDefaultEEEEEvvEEEEvNT_6ParamsE:
	.zero		1920


//--------------------- SYMBOLS --------------------------

	.type		.nv.reservedSmem.offset0,@object
	.size		.nv.reservedSmem.offset0,0x4
